def attn_fwd(
    Q,
    K,
    V,
    Out,
    Lse,
    sm_scale,
    stride_qz,
    stride_qh,
    stride_qm,
    stride_qk,
    stride_kz,
    stride_kh,
    stride_kn,
    stride_kk,
    stride_vz,
    stride_vh,
    stride_vn,
    stride_vk,
    stride_oz,
    stride_oh,
    stride_om,
    stride_ok,
    seqlen_q,
    seqlen_k,
    BLOCK_M: tl.constexpr,
    BLOCK_N: tl.constexpr,
    HEAD_DIM: tl.constexpr,
    CAUSAL: tl.constexpr,
):
    start_m = tl.program_id(0)
    off_hz = tl.program_id(1)
    q_off = off_hz * stride_qh
    k_off = off_hz * stride_kh
    v_off = off_hz * stride_vh
    offs_m = start_m * BLOCK_M + tl.arange(0, BLOCK_M)
    offs_d = tl.arange(0, HEAD_DIM)
    offs_n = tl.arange(0, BLOCK_N)
    q_ptrs = Q + q_off + offs_m[:, None] * stride_qm + offs_d[None, :] * stride_qk
    k_ptrs = K + k_off + offs_d[:, None] * stride_kk + offs_n[None, :] * stride_kn
    v_ptrs = V + v_off + offs_n[:, None] * stride_vn + offs_d[None, :] * stride_vk
    m_i = tl.full([BLOCK_M], float("-inf"), dtype=tl.float32)
    l_i = tl.zeros([BLOCK_M], dtype=tl.float32) + 1.0
    acc = tl.zeros([BLOCK_M, HEAD_DIM], dtype=tl.float32)
    q = tl.load(q_ptrs)
    acc, l_i, m_i = _attn_fwd_inner(
        acc,
        l_i,
        m_i,
        q,
        k_ptrs,
        v_ptrs,
        sm_scale,
        stride_kn,
        stride_vn,
        start_m,
        seqlen_k,
        BLOCK_M,
        BLOCK_N,
        HEAD_DIM,
        CAUSAL,
    )
    acc = acc / l_i[:, None]
    lse = m_i + tl.math.log2(l_i) / 1.4426950408889634
    o_ptrs = (
        Out
        + off_hz * stride_oh
        + offs_m[:, None] * stride_om
        + offs_d[None, :] * stride_ok
    )
    tl.store(o_ptrs, acc.to(Out.dtype.element_ty))
    tl.store(Lse + off_hz * seqlen_q + offs_m, lse)

# config = {"BLOCK_M": 64, "BLOCK_N": 128, "HEAD_DIM": 64, "arch": "sm_90", "causal": false, "dtype": "fp16", "num_stages": 2, "num_warps": 8}
# arch = sm_90


// ===== COMPILED SASS (sm_90a) =====

	.target	sm_90a

	.elftype	@"ET_EXEC"


//--------------------- .note.nv.tkinfo           --------------------------
	.section	.note.nv.tkinfo,"",@"SHT_NOTE"
	.sectionflags	@"SHF_NOTE_NV_TKINFO"
	.tkinfo
        /*0018*/ 	.word	0x00000002
        /*0030*/ 	.string	""
        /*0030*/ 	.string	"ptxas"
        /*0030*/ 	.string	"Cuda compilation tools, release 13.0, V13.0.88"
        /*0030*/ 	.string	"Build cuda_13.0.r13.0/compiler.36424714_0"
        /*0030*/ 	.string	"-v  -suppress-debug-info  -lineinfo  -arch sm_90a "



//--------------------- .note.nv.cuinfo           --------------------------
	.section	.note.nv.cuinfo,"",@"SHT_NOTE"
	.sectionflags	@"SHF_NOTE_NV_CUINFO"
        /*0018*/ 	.short	0x0002
        /*001a*/ 	.short	0x005a
        /*001c*/ 	.short	0x0082
	.zero		2


//--------------------- .nv.info                  --------------------------
	.section	.nv.info,"",@"SHT_CUDA_INFO"
	.align	4


	//----- nvinfo : EIATTR_REGCOUNT
	.align		4
        /*0000*/ 	.byte	0x04, 0x2f
        /*0002*/ 	.short	(.L_2 - .L_1)
	.align		4
.L_1:
        /*0004*/ 	.word	index@(attn_fwd)
        /*0008*/ 	.word	0x000000fe


	//----- nvinfo : EIATTR_FRAME_SIZE
	.align		4
.L_2:
        /*000c*/ 	.byte	0x04, 0x11
        /*000e*/ 	.short	(.L_4 - .L_3)
	.align		4
.L_3:
        /*0010*/ 	.word	index@(attn_fwd)
        /*0014*/ 	.word	0x00000020


	//----- nvinfo : EIATTR_MIN_STACK_SIZE
	.align		4
.L_4:
        /*0018*/ 	.byte	0x04, 0x12
        /*001a*/ 	.short	(.L_6 - .L_5)
	.align		4
.L_5:
        /*001c*/ 	.word	index@(attn_fwd)
        /*0020*/ 	.word	0x00000020
.L_6:


//--------------------- .nv.compat                --------------------------
	.section	.nv.compat,"",@"SHT_CUDA_COMPAT_INFO"
	.align	4
        /*0000*/ 	.byte	0x02, 0x09, 0x01, 0x00, 0x02, 0x02, 0x04, 0x00, 0x02, 0x05, 0x05, 0x00, 0x03, 0x07, 0x01, 0x01
        /*0010*/ 	.byte	0x02, 0x03, 0x00, 0x00, 0x02, 0x06, 0x01, 0x00, 0x04, 0x0b, 0x08, 0x00, 0x00, 0x00, 0x00, 0x00
        /*0020*/ 	.byte	0x00, 0x00, 0x00, 0x00


//--------------------- .nv.info.attn_fwd         --------------------------
	.section	.nv.info.attn_fwd,"",@"SHT_CUDA_INFO"
	.sectionflags	@""
	.align	4


	//----- nvinfo : EIATTR_CUDA_API_VERSION
	.align		4
        /*0000*/ 	.byte	0x04, 0x37
        /*0002*/ 	.short	(.L_8 - .L_7)
.L_7:
        /*0004*/ 	.word	0x00000082


	//----- nvinfo : EIATTR_KPARAM_INFO
	.align		4
.L_8:
        /*0008*/ 	.byte	0x04, 0x17
        /*000a*/ 	.short	(.L_10 - .L_9)
.L_9:
        /*000c*/ 	.word	0x00000000
        /*0010*/ 	.short	0x0019
        /*0012*/ 	.short	0x0080
        /*0014*/ 	.byte	0x00, 0xf4, 0x21, 0x00


	//----- nvinfo : EIATTR_KPARAM_INFO
	.align		4
.L_10:
        /*0018*/ 	.byte	0x04, 0x17
        /*001a*/ 	.short	(.L_12 - .L_11)
.L_11:
        /*001c*/ 	.word	0x00000000
        /*0020*/ 	.short	0x0018
        /*0022*/ 	.short	0x0078
        /*0024*/ 	.byte	0x00, 0xf4, 0x21, 0x00


	//----- nvinfo : EIATTR_KPARAM_INFO
	.align		4
.L_12:
        /*0028*/ 	.byte	0x04, 0x17
        /*002a*/ 	.short	(.L_14 - .L_13)
.L_13:
        /*002c*/ 	.word	0x00000000
        /*0030*/ 	.short	0x0017
        /*0032*/ 	.short	0x0070
        /*0034*/ 	.byte	0x00, 0xf0, 0x11, 0x00


	//----- nvinfo : EIATTR_KPARAM_INFO
	.align		4
.L_14:
        /*0038*/ 	.byte	0x04, 0x17
        /*003a*/ 	.short	(.L_16 - .L_15)
.L_15:
        /*003c*/ 	.word	0x00000000
        /*0040*/ 	.short	0x0016
        /*0042*/ 	.short	0x006c
        /*0044*/ 	.byte	0x00, 0xf0, 0x11, 0x00


	//----- nvinfo : EIATTR_KPARAM_INFO
	.align		4
.L_16:
        /*0048*/ 	.byte	0x04, 0x17
        /*004a*/ 	.short	(.L_18 - .L_17)
.L_17:
        /*004c*/ 	.word	0x00000000
        /*0050*/ 	.short	0x0015
        /*0052*/ 	.short	0x0068
        /*0054*/ 	.byte	0x00, 0xf0, 0x11, 0x00


	//----- nvinfo : EIATTR_KPARAM_INFO
	.align		4
.L_18:
        /*0058*/ 	.byte	0x04, 0x17
        /*005a*/ 	.short	(.L_20 - .L_19)
.L_19:
        /*005c*/ 	.word	0x00000000
        /*0060*/ 	.short	0x0014
        /*0062*/ 	.short	0x0064
        /*0064*/ 	.byte	0x00, 0xf0, 0x11, 0x00


	//----- nvinfo : EIATTR_KPARAM_INFO
	.align		4
.L_20:
        /*0068*/ 	.byte	0x04, 0x17
        /*006a*/ 	.short	(.L_22 - .L_21)
.L_21:
        /*006c*/ 	.word	0x00000000
        /*0070*/ 	.short	0x0013
        /*0072*/ 	.short	0x0060
        /*0074*/ 	.byte	0x00, 0xf0, 0x11, 0x00


	//----- nvinfo : EIATTR_KPARAM_INFO
	.align		4
.L_22:
        /*0078*/ 	.byte	0x04, 0x17
        /*007a*/ 	.short	(.L_24 - .L_23)
.L_23:
        /*007c*/ 	.word	0x00000000
        /*0080*/ 	.short	0x0012
        /*0082*/ 	.short	0x005c
        /*0084*/ 	.byte	0x00, 0xf0, 0x11, 0x00


	//----- nvinfo : EIATTR_KPARAM_INFO
	.align		4
.L_24:
        /*0088*/ 	.byte	0x04, 0x17
        /*008a*/ 	.short	(.L_26 - .L_25)
.L_25:
        /*008c*/ 	.word	0x00000000
        /*0090*/ 	.short	0x0011
        /*0092*/ 	.short	0x0058
        /*0094*/ 	.byte	0x00, 0xf0, 0x11, 0x00


	//----- nvinfo : EIATTR_KPARAM_INFO
	.align		4
.L_26:
        /*0098*/ 	.byte	0x04, 0x17
        /*009a*/ 	.short	(.L_28 - .L_27)
.L_27:
        /*009c*/ 	.word	0x00000000
        /*00a0*/ 	.short	0x0010
        /*00a2*/ 	.short	0x0054
        /*00a4*/ 	.byte	0x00, 0xf0, 0x11, 0x00


	//----- nvinfo : EIATTR_KPARAM_INFO
	.align		4
.L_28:
        /*00a8*/ 	.byte	0x04, 0x17
        /*00aa*/ 	.short	(.L_30 - .L_29)
.L_29:
        /*00ac*/ 	.word	0x00000000
        /*00b0*/ 	.short	0x000f
        /*00b2*/ 	.short	0x0050
        /*00b4*/ 	.byte	0x00, 0xf0, 0x11, 0x00


	//----- nvinfo : EIATTR_KPARAM_INFO
	.align		4
.L_30:
        /*00b8*/ 	.byte	0x04, 0x17
        /*00ba*/ 	.short	(.L_32 - .L_31)
.L_31:
        /*00bc*/ 	.word	0x00000000
        /*00c0*/ 	.short	0x000e
        /*00c2*/ 	.short	0x004c
        /*00c4*/ 	.byte	0x00, 0xf0, 0x11, 0x00


	//----- nvinfo : EIATTR_KPARAM_INFO
	.align		4
.L_32:
        /*00c8*/ 	.byte	0x04, 0x17
        /*00ca*/ 	.short	(.L_34 - .L_33)
.L_33:
        /*00cc*/ 	.word	0x00000000
        /*00d0*/ 	.short	0x000d
        /*00d2*/ 	.short	0x0048
        /*00d4*/ 	.byte	0x00, 0xf0, 0x11, 0x00


	//----- nvinfo : EIATTR_KPARAM_INFO
	.align		4
.L_34:
        /*00d8*/ 	.byte	0x04, 0x17
        /*00da*/ 	.short	(.L_36 - .L_35)
.L_35:
        /*00dc*/ 	.word	0x00000000
        /*00e0*/ 	.short	0x000c
        /*00e2*/ 	.short	0x0044
        /*00e4*/ 	.byte	0x00, 0xf0, 0x11, 0x00


	//----- nvinfo : EIATTR_KPARAM_INFO
	.align		4
.L_36:
        /*00e8*/ 	.byte	0x04, 0x17
        /*00ea*/ 	.short	(.L_38 - .L_37)
.L_37:
        /*00ec*/ 	.word	0x00000000
        /*00f0*/ 	.short	0x000b
        /*00f2*/ 	.short	0x0040
        /*00f4*/ 	.byte	0x00, 0xf0, 0x11, 0x00


	//----- nvinfo : EIATTR_KPARAM_INFO
	.align		4
.L_38:
        /*00f8*/ 	.byte	0x04, 0x17
        /*00fa*/ 	.short	(.L_40 - .L_39)
.L_39:
        /*00fc*/ 	.word	0x00000000
        /*0100*/ 	.short	0x000a
        /*0102*/ 	.short	0x003c
        /*0104*/ 	.byte	0x00, 0xf0, 0x11, 0x00


	//----- nvinfo : EIATTR_KPARAM_INFO
	.align		4
.L_40:
        /*0108*/ 	.byte	0x04, 0x17
        /*010a*/ 	.short	(.L_42 - .L_41)
.L_41:
        /*010c*/ 	.word	0x00000000
        /*0110*/ 	.short	0x0009
        /*0112*/ 	.short	0x0038
        /*0114*/ 	.byte	0x00, 0xf0, 0x11, 0x00


	//----- nvinfo : EIATTR_KPARAM_INFO
	.align		4
.L_42:
        /*0118*/ 	.byte	0x04, 0x17
        /*011a*/ 	.short	(.L_44 - .L_43)
.L_43:
        /*011c*/ 	.word	0x00000000
        /*0120*/ 	.short	0x0008
        /*0122*/ 	.short	0x0034
        /*0124*/ 	.byte	0x00, 0xf0, 0x11, 0x00


	//----- nvinfo : EIATTR_KPARAM_INFO
	.align		4
.L_44:
        /*0128*/ 	.byte	0x04, 0x17
        /*012a*/ 	.short	(.L_46 - .L_45)
.L_45:
        /*012c*/ 	.word	0x00000000
        /*0130*/ 	.short	0x0007
        /*0132*/ 	.short	0x0030
        /*0134*/ 	.byte	0x00, 0xf0, 0x11, 0x00


	//----- nvinfo : EIATTR_KPARAM_INFO
	.align		4
.L_46:
        /*0138*/ 	.byte	0x04, 0x17
        /*013a*/ 	.short	(.L_48 - .L_47)
.L_47:
        /*013c*/ 	.word	0x00000000
        /*0140*/ 	.short	0x0006
        /*0142*/ 	.short	0x002c
        /*0144*/ 	.byte	0x00, 0xf0, 0x11, 0x00


	//----- nvinfo : EIATTR_KPARAM_INFO
	.align		4
.L_48:
        /*0148*/ 	.byte	0x04, 0x17
        /*014a*/ 	.short	(.L_50 - .L_49)
.L_49:
        /*014c*/ 	.word	0x00000000
        /*0150*/ 	.short	0x0005
        /*0152*/ 	.short	0x0028
        /*0154*/ 	.byte	0x00, 0xf0, 0x11, 0x00


	//----- nvinfo : EIATTR_KPARAM_INFO
	.align		4
.L_50:
        /*0158*/ 	.byte	0x04, 0x17
        /*015a*/ 	.short	(.L_52 - .L_51)
.L_51:
        /*015c*/ 	.word	0x00000000
        /*0160*/ 	.short	0x0004
        /*0162*/ 	.short	0x0020
        /*0164*/ 	.byte	0x00, 0xf4, 0x21, 0x00


	//----- nvinfo : EIATTR_KPARAM_INFO
	.align		4
.L_52:
        /*0168*/ 	.byte	0x04, 0x17
        /*016a*/ 	.short	(.L_54 - .L_53)
.L_53:
        /*016c*/ 	.word	0x00000000
        /*0170*/ 	.short	0x0003
        /*0172*/ 	.short	0x0018
        /*0174*/ 	.byte	0x00, 0xf4, 0x21, 0x00


	//----- nvinfo : EIATTR_KPARAM_INFO
	.align		4
.L_54:
        /*0178*/ 	.byte	0x04, 0x17
        /*017a*/ 	.short	(.L_56 - .L_55)
.L_55:
        /*017c*/ 	.word	0x00000000
        /*0180*/ 	.short	0x0002
        /*0182*/ 	.short	0x0010
        /*0184*/ 	.byte	0x00, 0xf4, 0x21, 0x00


	//----- nvinfo : EIATTR_KPARAM_INFO
	.align		4
.L_56:
        /*0188*/ 	.byte	0x04, 0x17
        /*018a*/ 	.short	(.L_58 - .L_57)
.L_57:
        /*018c*/ 	.word	0x00000000
        /*0190*/ 	.short	0x0001
        /*0192*/ 	.short	0x0008
        /*0194*/ 	.byte	0x00, 0xf4, 0x21, 0x00


	//----- nvinfo : EIATTR_KPARAM_INFO
	.align		4
.L_58:
        /*0198*/ 	.byte	0x04, 0x17
        /*019a*/ 	.short	(.L_60 - .L_59)
.L_59:
        /*019c*/ 	.word	0x00000000
        /*01a0*/ 	.short	0x0000
        /*01a2*/ 	.short	0x0000
        /*01a4*/ 	.byte	0x00, 0xf4, 0x21, 0x00


	//----- nvinfo : EIATTR_SPARSE_MMA_MASK
	.align		4
.L_60:
        /*01a8*/ 	.byte	0x03, 0x50
        /*01aa*/ 	.short	0x0000


	//----- nvinfo : EIATTR_MAXREG_COUNT
	.align		4
        /*01ac*/ 	.byte	0x03, 0x1b
        /*01ae*/ 	.short	0x00ff


	//----- nvinfo : EIATTR_NUM_BARRIERS
	.align		4
        /*01b0*/ 	.byte	0x02, 0x4c
        /*01b2*/ 	.byte	0x01
	.zero		1


	//----- nvinfo : EIATTR_ANNOTATIONS
	.align		4
        /*01b4*/ 	.byte	0x04, 0x55
        /*01b6*/ 	.short	(.L_62 - .L_61)


	//   ....[0]....
.L_61:
        /*01b8*/ 	.word	0x00000001
        /*01bc*/ 	.byte	0x80, 0x0b, 0x00, 0x00, 0x01, 0x00, 0x00, 0x00, 0xb0, 0x0b, 0x00, 0x00, 0x01, 0x00, 0x00, 0x00
        /*01cc*/ 	.byte	0xe0, 0x0b, 0x00, 0x00, 0x01, 0x00, 0x00, 0x00, 0x20, 0x0c, 0x00, 0x00, 0x01, 0x00, 0x00, 0x00
        /*01dc*/ 	.byte	0xe0, 0x17, 0x00, 0x00, 0x01, 0x00, 0x00, 0x00, 0xf0, 0x17, 0x00, 0x00, 0x01, 0x00, 0x00, 0x00
        /*01ec*/ 	.byte	0x00, 0x18, 0x00, 0x00, 0x01, 0x00, 0x00, 0x00, 0x10, 0x18, 0x00, 0x00


	//----- nvinfo : EIATTR_MERCURY_ISA_VERSION
	.align		4
.L_62:
        /*01f8*/ 	.byte	0x03, 0x5f
        /*01fa*/ 	.short	0x0101


	//----- nvinfo : EIATTR_COOP_GROUP_MASK_REGIDS
	.align		4
        /*01fc*/ 	.byte	0x04, 0x29
        /*01fe*/ 	.short	(.L_64 - .L_63)


	//   ....[0]....
.L_63:
        /*0200*/ 	.word	0xffffffff


	//   ....[1]....
        /*0204*/ 	.word	0xffffffff


	//   ....[2]....
        /*0208*/ 	.word	0xffffffff


	//   ....[3]....
        /*020c*/ 	.word	0xffffffff


	//   ....[4]....
        /*0210*/ 	.word	0xffffffff


	//   ....[5]....
        /*0214*/ 	.word	0xffffffff


	//   ....[6]....
        /*0218*/ 	.word	0xffffffff


	//   ....[7]....
        /*021c*/ 	.word	0xffffffff


	//----- nvinfo : EIATTR_COOP_GROUP_INSTR_OFFSETS
	.align		4
.L_64:
        /*0220*/ 	.byte	0x04, 0x28
        /*0222*/ 	.short	(.L_66 - .L_65)


	//   ....[0]....
.L_65:
        /*0224*/ 	.word	0x00002920


	//   ....[1]....
        /*0228*/ 	.word	0x000029d0


	//   ....[2]....
        /*022c*/ 	.word	0x00002f70


	//   ....[3]....
        /*0230*/ 	.word	0x00002f90


	//   ....[4]....
        /*0234*/ 	.word	0x00004470


	//   ....[5]....
        /*0238*/ 	.word	0x00004480


	//   ....[6]....
        /*023c*/ 	.word	0x000044c0


	//   ....[7]....
        /*0240*/ 	.word	0x000044d0


	//----- nvinfo : EIATTR_EXIT_INSTR_OFFSETS
	.align		4
.L_66:
        /*0244*/ 	.byte	0x04, 0x1c
        /*0246*/ 	.short	(.L_68 - .L_67)


	//   ....[0]....
.L_67:
        /*0248*/ 	.word	0x00005730


	//   ....[1]....
        /*024c*/ 	.word	0x00005760


	//----- nvinfo : EIATTR_REQNTID
	.align		4
.L_68:
        /*0250*/ 	.byte	0x04, 0x10
        /*0252*/ 	.short	(.L_70 - .L_69)
.L_69:
        /*0254*/ 	.word	0x00000100
        /*0258*/ 	.word	0x00000001
        /*025c*/ 	.word	0x00000001


	//----- nvinfo : EIATTR_CBANK_PARAM_SIZE
	.align		4
.L_70:
        /*0260*/ 	.byte	0x03, 0x19
        /*0262*/ 	.short	0x0088


	//----- nvinfo : EIATTR_PARAM_CBANK
	.align		4
        /*0264*/ 	.byte	0x04, 0x0a
        /*0266*/ 	.short	(.L_72 - .L_71)
	.align		4
.L_71:
        /*0268*/ 	.word	index@(.nv.constant0.attn_fwd)
        /*026c*/ 	.short	0x0210
        /*026e*/ 	.short	0x0088


	//----- nvinfo : EIATTR_SW_WAR
	.align		4
.L_72:
        /*0270*/ 	.byte	0x04, 0x36
        /*0272*/ 	.short	(.L_74 - .L_73)
.L_73:
        /*0274*/ 	.word	0x00000008
.L_74:


//--------------------- .nv.callgraph             --------------------------
	.section	.nv.callgraph,"",@"SHT_CUDA_CALLGRAPH"
	.align	4
	.sectionentsize	8
	.align		4
        /*0000*/ 	.word	0x00000000
	.align		4
        /*0004*/ 	.word	0xffffffff
	.align		4
        /*0008*/ 	.word	0x00000000
	.align		4
        /*000c*/ 	.word	0xfffffffe
	.align		4
        /*0010*/ 	.word	0x00000000
	.align		4
        /*0014*/ 	.word	0xfffffffd
	.align		4
        /*0018*/ 	.word	0x00000000
	.align		4
        /*001c*/ 	.word	0xfffffffc


//--------------------- .nv.constant4             --------------------------
	.section	.nv.constant4,"a",@progbits
	.align	8
	.align		8
.nv.constant4:
        /*0000*/ 	.dword	_$_str


//--------------------- .text.attn_fwd            --------------------------
	.section	.text.attn_fwd,"ax",@progbits
	.align	128
        .global         attn_fwd
        .type           attn_fwd,@function
        .size           attn_fwd,(.L_x_3 - attn_fwd)
        .other          attn_fwd,@"STO_CUDA_ENTRY STV_DEFAULT"
attn_fwd:
.text.attn_fwd:
[----:B------:R-:W0:Y:S01]  /*0000*/  LDC R1, c[0x0][0x28] ;  /* 0x00000a00ff017b82 */ /* 0x000e220000000800 */
[----:B------:R-:W1:Y:S07]  /*0010*/  S2R R0, SR_TID.X ;  /* 0x0000000000007919 */ /* 0x000e6e0000002100 */
[----:B------:R-:W2:Y:S01]  /*0020*/  S2UR UR6, SR_CTAID.Y ;  /* 0x00000000000679c3 */ /* 0x000ea20000002600 */
[----:B------:R-:W-:Y:S01]  /*0030*/  ULDC.64 UR4, c[0x0][0x240] ;  /* 0x0000900000047ab9 */ /* 0x000fe20000000a00 */
[----:B------:R-:W-:Y:S01]  /*0040*/  ULDC.64 UR40, c[0x0][0x208] ;  /* 0x0000820000287ab9 */ /* 0x000fe20000000a00 */
[----:B------:R-:W3:Y:S01]  /*0050*/  S2R R3, SR_CTAID.X ;  /* 0x0000000000037919 */ /* 0x000ee20000002500 */
[----:B0-----:R-:W-:-:S04]  /*0060*/  IADD3 R1, R1, -0x20, RZ ;  /* 0xffffffe001017810 */ /* 0x001fc80007ffe0ff */
[----:B------:R-:W0:Y:S08]  /*0070*/  LDC R36, c[0x0][0x248] ;  /* 0x00009200ff247b82 */ /* 0x000e300000000800 */
[----:B------:R-:W4:Y:S01]  /*0080*/  LDC.64 R32, c[0x0][0x210] ;  /* 0x00008400ff207b82 */ /* 0x000f220000000a00 */
[----:B--2---:R-:W-:-:S04]  /*0090*/  UIMAD UR4, UR6, UR4, URZ ;  /* 0x00000004060472a4 */ /* 0x004fc8000f8e023f */
[----:B------:R-:W-:Y:S01]  /*00a0*/  USHF.L.U32 UR7, UR4, 0x1, URZ ;  /* 0x0000000104077899 */ /* 0x000fe2000800063f */
[----:B-1----:R-:W-:Y:S02]  /*00b0*/  LOP3.LUT R18, R0, 0x3f, RZ, 0xc0, !PT ;  /* 0x0000003f00127812 */ /* 0x002fe400078ec0ff */
[----:B------:R-:W-:-:S03]  /*00c0*/  SHF.R.U32.HI R20, RZ, 0x6, R0 ;  /* 0x00000006ff147819 */ /* 0x000fc60000011600 */
[----:B---3--:R-:W-:Y:S01]  /*00d0*/  IMAD R2, R3, 0x40, R18 ;  /* 0x0000004003027824 */ /* 0x008fe200078e0212 */
[----:B------:R-:W-:-:S03]  /*00e0*/  SGXT.U32 R20, R20, 0x2 ;  /* 0x000000021414781a */ /* 0x000fc60000000000 */
[----:B------:R-:W-:Y:S01]  /*00f0*/  IMAD R3, R2, UR5, RZ ;  /* 0x0000000502037c24 */ /* 0x000fe2000f8e02ff */
[----:B------:R-:W-:Y:S01]  /*0100*/  UIMAD.WIDE UR4, UR4, 0x2, URZ ;  /* 0x00000002040478a5 */ /* 0x000fe2000f8e023f */
[----:B0-----:R-:W-:Y:S02]  /*0110*/  IMAD R6, R20, R36, RZ ;  /* 0x0000002414067224 */ /* 0x001fe400078e02ff */
[C---:B------:R-:W-:Y:S01]  /*0120*/  IMAD.HI R4, R3.reuse, 0x2, RZ ;  /* 0x0000000203047827 */ /* 0x040fe200078e02ff */
[----:B------:R-:W-:-:S03]  /*0130*/  SHF.L.U32 R5, R3, 0x1, RZ ;  /* 0x0000000103057819 */ /* 0x000fc600000006ff */
[----:B------:R-:W-:Y:S01]  /*0140*/  IMAD R3, R36, 0x4, R6 ;  /* 0x0000000424037824 */ /* 0x000fe200078e0206 */
[----:B----4-:R-:W-:-:S04]  /*0150*/  IADD3 R32, P0, P1, R5, UR7, R32 ;  /* 0x0000000705207c10 */ /* 0x010fc8000f91e020 */
[----:B------:R-:W-:Y:S02]  /*0160*/  IADD3.X R34, R4, UR5, R33, P0, P1 ;  /* 0x0000000504227c10 */ /* 0x000fe400087e2421 */
[----:B------:R-:W-:Y:S02]  /*0170*/  LEA R7, R36, R3, 0x2 ;  /* 0x0000000324077211 */ /* 0x000fe400078e10ff */
[-C--:B------:R-:W-:Y:S02]  /*0180*/  LEA R4, P0, R6, R32.reuse, 0x1 ;  /* 0x0000002006047211 */ /* 0x080fe400078008ff */
[----:B------:R-:W-:Y:S01]  /*0190*/  LEA R8, P1, R7, R32, 0x1 ;  /* 0x0000002007087211 */ /* 0x000fe200078208ff */
[----:B------:R-:W-:Y:S01]  /*01a0*/  IMAD R11, R36, 0x4, R7 ;  /* 0x00000004240b7824 */ /* 0x000fe200078e0207 */
[----:B------:R-:W-:Y:S02]  /*01b0*/  LEA.HI.X.SX32 R5, R6, R34, 0x1, P0 ;  /* 0x0000002206057211 */ /* 0x000fe400000f0eff */
[----:B------:R-:W-:-:S02]  /*01c0*/  LEA R6, P0, R3, R32, 0x1 ;  /* 0x0000002003067211 */ /* 0x000fc400078008ff */
[-C--:B------:R-:W-:Y:S01]  /*01d0*/  LEA.HI.X.SX32 R9, R7, R34.reuse, 0x1, P1 ;  /* 0x0000002207097211 */ /* 0x080fe200008f0eff */
[----:B------:R0:W2:Y:S01]  /*01e0*/  LDG.E.U16 R23, desc[UR40][R4.64] ;  /* 0x0000002804177981 */ /* 0x0000a2000c1e1500 */
[----:B------:R-:W-:Y:S02]  /*01f0*/  LEA.HI.X.SX32 R7, R3, R34, 0x1, P0 ;  /* 0x0000002203077211 */ /* 0x000fe400000f0eff */
[C---:B------:R-:W-:Y:S01]  /*0200*/  LEA R3, R36.reuse, R11, 0x2 ;  /* 0x0000000b24037211 */ /* 0x040fe200078e10ff */
[----:B------:R1:W3:Y:S01]  /*0210*/  LDG.E.U16 R25, desc[UR40][R8.64] ;  /* 0x0000002808197981 */ /* 0x0002e2000c1e1500 */
[-C--:B------:R-:W-:Y:S02]  /*0220*/  LEA R10, P0, R11, R32.reuse, 0x1 ;  /* 0x000000200b0a7211 */ /* 0x080fe400078008ff */
[----:B------:R-:W-:Y:S01]  /*0230*/  LEA R12, P1, R3, R32, 0x1 ;  /* 0x00000020030c7211 */ /* 0x000fe200078208ff */
[C---:B------:R-:W-:Y:S01]  /*0240*/  IMAD R14, R36.reuse, 0x4, R3 ;  /* 0x00000004240e7824 */ /* 0x040fe200078e0203 */
[----:B------:R-:W-:Y:S01]  /*0250*/  LEA.HI.X.SX32 R11, R11, R34, 0x1, P0 ;  /* 0x000000220b0b7211 */ /* 0x000fe200000f0eff */
[----:B------:R4:W5:Y:S03]  /*0260*/  LDG.E.U16 R24, desc[UR40][R6.64] ;  /* 0x0000002806187981 */ /* 0x000966000c1e1500 */
[----:B------:R-:W-:Y:S01]  /*0270*/  LEA R15, R36, R14, 0x2 ;  /* 0x0000000e240f7211 */ /* 0x000fe200078e10ff */
[----:B------:R4:W5:Y:S01]  /*0280*/  LDG.E.U16 R26, desc[UR40][R10.64] ;  /* 0x000000280a1a7981 */ /* 0x000962000c1e1500 */
[----:B------:R-:W-:-:S03]  /*0290*/  LEA.HI.X.SX32 R13, R3, R34, 0x1, P1 ;  /* 0x00000022030d7211 */ /* 0x000fc600008f0eff */
[----:B------:R-:W-:Y:S01]  /*02a0*/  IMAD R3, R36, 0x4, R15 ;  /* 0x0000000424037824 */ /* 0x000fe200078e020f */
[----:B0-----:R-:W-:Y:S01]  /*02b0*/  LEA R4, P0, R14, R32, 0x1 ;  /* 0x000000200e047211 */ /* 0x001fe200078008ff */
[----:B------:R0:W5:Y:S03]  /*02c0*/  LDG.E.U16 R27, desc[UR40][R12.64] ;  /* 0x000000280c1b7981 */ /* 0x000166000c1e1500 */
[----:B------:R-:W-:-:S05]  /*02d0*/  LEA R16, R36, R3, 0x2 ;  /* 0x0000000324107211 */ /* 0x000fca00078e10ff */
[----:B------:R-:W-:Y:S01]  /*02e0*/  IMAD R19, R36, 0x4, R16 ;  /* 0x0000000424137824 */ /* 0x000fe200078e0210 */
[----:B------:R-:W-:Y:S02]  /*02f0*/  LEA.HI.X.SX32 R5, R14, R34, 0x1, P0 ;  /* 0x000000220e057211 */ /* 0x000fe400000f0eff */
[C---:B-1----:R-:W-:Y:S02]  /*0300*/  LEA R8, P0, R15.reuse, R32, 0x1 ;  /* 0x000000200f087211 */ /* 0x042fe400078008ff */
[C---:B------:R-:W-:Y:S01]  /*0310*/  LEA R17, R36.reuse, R19, 0x2 ;  /* 0x0000001324117211 */ /* 0x040fe200078e10ff */
[----:B------:R1:W5:Y:S01]  /*0320*/  LDG.E.U16 R28, desc[UR40][R4.64] ;  /* 0x00000028041c7981 */ /* 0x000362000c1e1500 */
[----:B------:R-:W-:Y:S02]  /*0330*/  LEA.HI.X.SX32 R9, R15, R34, 0x1, P0 ;  /* 0x000000220f097211 */ /* 0x000fe400000f0eff */
[CC--:B----4-:R-:W-:Y:S01]  /*0340*/  LEA R6, P0, R3.reuse, R32.reuse, 0x1 ;  /* 0x0000002003067211 */ /* 0x0d0fe200078008ff */
[----:B------:R-:W-:Y:S01]  /*0350*/  IMAD R21, R36, 0x4, R17 ;  /* 0x0000000424157824 */ /* 0x000fe200078e0211 */
[----:B------:R-:W-:Y:S01]  /*0360*/  LEA R14, P1, R16, R32, 0x1 ;  /* 0x00000020100e7211 */ /* 0x000fe200078208ff */
[----:B------:R-:W4:Y:S01]  /*0370*/  LDG.E.U16 R29, desc[UR40][R8.64] ;  /* 0x00000028081d7981 */ /* 0x000f22000c1e1500 */
[----:B------:R-:W-:-:S02]  /*0380*/  LEA.HI.X.SX32 R7, R3, R34, 0x1, P0 ;  /* 0x0000002203077211 */ /* 0x000fc400000f0eff */
[C---:B------:R-:W-:Y:S02]  /*0390*/  LEA R3, R36.reuse, R21, 0x2 ;  /* 0x0000001524037211 */ /* 0x040fe400078e10ff */
[C---:B------:R-:W-:Y:S01]  /*03a0*/  LEA R10, P0, R17.reuse, R32, 0x1 ;  /* 0x00000020110a7211 */ /* 0x040fe200078008ff */
[----:B------:R1:W4:Y:S02]  /*03b0*/  LDG.E.U16 R30, desc[UR40][R6.64] ;  /* 0x00000028061e7981 */ /* 0x000324000c1e1500 */
[C---:B------:R-:W-:Y:S01]  /*03c0*/  IMAD R22, R36.reuse, 0x4, R3 ;  /* 0x0000000424167824 */ /* 0x040fe200078e0203 */
[----:B------:R-:W-:Y:S02]  /*03d0*/  LEA.HI.X.SX32 R11, R17, R34, 0x1, P0 ;  /* 0x00000022110b7211 */ /* 0x000fe400000f0eff */
[----:B0-----:R-:W-:Y:S02]  /*03e0*/  LEA R12, P0, R3, R32, 0x1 ;  /* 0x00000020030c7211 */ /* 0x001fe400078008ff */
[----:B-1----:R-:W-:Y:S01]  /*03f0*/  LEA R5, R36, R22, 0x2 ;  /* 0x0000001624057211 */ /* 0x002fe200078e10ff */
[----:B------:R-:W4:Y:S01]  /*0400*/  LDG.E.U16 R10, desc[UR40][R10.64] ;  /* 0x000000280a0a7981 */ /* 0x000f22000c1e1500 */
[----:B------:R-:W-:-:S02]  /*0410*/  LEA.HI.X.SX32 R15, R16, R34, 0x1, P1 ;  /* 0x00000022100f7211 */ /* 0x000fc400008f0eff */
[----:B------:R-:W-:Y:S02]  /*0420*/  LEA.HI.X.SX32 R13, R3, R34, 0x1, P0 ;  /* 0x00000022030d7211 */ /* 0x000fe400000f0eff */
[-C--:B------:R-:W-:Y:S01]  /*0430*/  LEA R16, P1, R5, R32.reuse, 0x1 ;  /* 0x0000002005107211 */ /* 0x080fe200078208ff */
[----:B------:R0:W4:Y:S01]  /*0440*/  LDG.E.U16 R31, desc[UR40][R14.64] ;  /* 0x000000280e1f7981 */ /* 0x000122000c1e1500 */
[----:B------:R-:W-:Y:S01]  /*0450*/  LEA R4, P0, R19, R32, 0x1 ;  /* 0x0000002013047211 */ /* 0x000fe200078008ff */
[----:B------:R-:W-:Y:S01]  /*0460*/  IMAD R3, R36, 0x4, R5 ;  /* 0x0000000424037824 */ /* 0x000fe200078e0205 */
[-C--:B------:R-:W-:Y:S01]  /*0470*/  LEA.HI.X.SX32 R17, R5, R34.reuse, 0x1, P1 ;  /* 0x0000002205117211 */ /* 0x080fe200008f0eff */
[----:B------:R1:W4:Y:S01]  /*0480*/  LDG.E.U16 R12, desc[UR40][R12.64] ;  /* 0x000000280c0c7981 */ /* 0x000322000c1e1500 */
[----:B------:R-:W-:Y:S02]  /*0490*/  LEA.HI.X.SX32 R5, R19, R34, 0x1, P0 ;  /* 0x0000002213057211 */ /* 0x000fe400000f0eff */
[-C--:B------:R-:W-:Y:S01]  /*04a0*/  LEA R6, P0, R21, R32.reuse, 0x1 ;  /* 0x0000002015067211 */ /* 0x080fe200078008ff */
[----:B------:R-:W4:Y:S01]  /*04b0*/  LDG.E.U16 R16, desc[UR40][R16.64] ;  /* 0x0000002810107981 */ /* 0x000f22000c1e1500 */
[----:B------:R-:W-:-:S02]  /*04c0*/  LEA R8, P1, R22, R32, 0x1 ;  /* 0x0000002016087211 */ /* 0x000fc400078208ff */
[----:B------:R-:W-:Y:S01]  /*04d0*/  LEA.HI.X.SX32 R7, R21, R34, 0x1, P0 ;  /* 0x0000002215077211 */ /* 0x000fe200000f0eff */
[----:B------:R-:W4:Y:S01]  /*04e0*/  LDG.E.U16 R4, desc[UR40][R4.64] ;  /* 0x0000002804047981 */ /* 0x000f22000c1e1500 */
[C---:B0-----:R-:W-:Y:S02]  /*04f0*/  LEA R14, P0, R3.reuse, R32, 0x1 ;  /* 0x00000020030e7211 */ /* 0x041fe400078008ff */
[-C--:B------:R-:W-:Y:S01]  /*0500*/  LEA.HI.X.SX32 R9, R22, R34.reuse, 0x1, P1 ;  /* 0x0000002216097211 */ /* 0x080fe200008f0eff */
[----:B------:R0:W4:Y:S01]  /*0510*/  LDG.E.U16 R6, desc[UR40][R6.64] ;  /* 0x0000002806067981 */ /* 0x000122000c1e1500 */
[----:B------:R-:W-:-:S03]  /*0520*/  LEA.HI.X.SX32 R15, R3, R34, 0x1, P0 ;  /* 0x00000022030f7211 */ /* 0x000fc600000f0eff */
[----:B------:R0:W4:Y:S04]  /*0530*/  LDG.E.U16 R11, desc[UR40][R8.64] ;  /* 0x00000028080b7981 */ /* 0x000128000c1e1500 */
[----:B------:R-:W4:Y:S01]  /*0540*/  LDG.E.U16 R14, desc[UR40][R14.64] ;  /* 0x000000280e0e7981 */ /* 0x000f22000c1e1500 */
[----:B------:R-:W-:Y:S01]  /*0550*/  LOP3.LUT R3, R0, 0xc0, RZ, 0xc0, !PT ;  /* 0x000000c000037812 */ /* 0x000fe200078ec0ff */
[----:B------:R-:W0:Y:S03]  /*0560*/  S2UR UR4, SR_CgaCtaId ;  /* 0x00000000000479c3 */ /* 0x000e260000008800 */
[----:B------:R-:W-:-:S05]  /*0570*/  SHF.R.U32.HI R22, RZ, 0x2, R3 ;  /* 0x00000002ff167819 */ /* 0x000fca0000011603 */
[----:B------:R-:W0:Y:S01]  /*0580*/  LDC R3, c[0x0][0x280] ;  /* 0x0000a000ff037b82 */ /* 0x000e220000000800 */
[----:B-1----:R-:W-:Y:S01]  /*0590*/  SHF.L.U32 R13, R0, 0x1, RZ ;  /* 0x00000001000d7819 */ /* 0x002fe200000006ff */
[----:B------:R-:W-:-:S03]  /*05a0*/  UMOV UR7, 0x400 ;  /* 0x0000040000077882 */ /* 0x000fc60000000000 */
[----:B------:R-:W-:-:S04]  /*05b0*/  LOP3.LUT R22, R22, 0x1fe, R13, 0x78, !PT ;  /* 0x000001fe16167812 */ /* 0x000fc800078e780d */
[----:B0-----:R-:W-:Y:S01]  /*05c0*/  LOP3.LUT R7, R22, 0x40, RZ, 0x3c, !PT ;  /* 0x0000004016077812 */ /* 0x001fe200078e3cff */
[----:B------:R-:W-:Y:S01]  /*05d0*/  ULEA UR7, UR4, UR7, 0x18 ;  /* 0x0000000704077291 */ /* 0x000fe2000f8ec03f */
[----:B------:R-:W-:Y:S01]  /*05e0*/  ISETP.GE.AND P0, PT, R3, 0x1, PT ;  /* 0x000000010300780c */ /* 0x000fe20003f06270 */
[----:B------:R-:W-:Y:S01]  /*05f0*/  IMAD.MOV.U32 R5, RZ, RZ, -0x800000 ;  /* 0xff800000ff057424 */ /* 0x000fe200078e00ff */
[----:B------:R-:W-:Y:S01]  /*0600*/  MOV R8, 0x3f800000 ;  /* 0x3f80000000087802 */ /* 0x000fe20000000f00 */
[----:B------:R-:W-:Y:S01]  /*0610*/  IMAD.MOV.U32 R9, RZ, RZ, 0x3f800000 ;  /* 0x3f800000ff097424 */ /* 0x000fe200078e00ff */
[----:B------:R-:W-:Y:S02]  /*0620*/  MOV R217, 0xff800000 ;  /* 0xff80000000d97802 */ /* 0x000fe40000000f00 */
[----:B------:R-:W-:Y:S02]  /*0630*/  CS2R R88, SRZ ;  /* 0x0000000000587805 */ /* 0x000fe4000001ff00 */
[----:B------:R-:W-:-:S02]  /*0640*/  CS2R R90, SRZ ;  /* 0x00000000005a7805 */ /* 0x000fc4000001ff00 */
[----:B------:R-:W-:Y:S02]  /*0650*/  CS2R R92, SRZ ;  /* 0x00000000005c7805 */ /* 0x000fe4000001ff00 */
[----:B------:R-:W-:Y:S02]  /*0660*/  CS2R R94, SRZ ;  /* 0x00000000005e7805 */ /* 0x000fe4000001ff00 */
[----:B------:R-:W-:Y:S02]  /*0670*/  CS2R R96, SRZ ;  /* 0x0000000000607805 */ /* 0x000fe4000001ff00 */
[----:B------:R-:W-:Y:S02]  /*0680*/  CS2R R98, SRZ ;  /* 0x0000000000627805 */ /* 0x000fe4000001ff00 */
[----:B------:R-:W-:Y:S02]  /*0690*/  CS2R R100, SRZ ;  /* 0x0000000000647805 */ /* 0x000fe4000001ff00 */
[----:B------:R-:W-:Y:S01]  /*06a0*/  CS2R R102, SRZ ;  /* 0x0000000000667805 */ /* 0x000fe2000001ff00 */
[----:B--2---:R0:W-:Y:S04]  /*06b0*/  STS.U16 [R22+UR7+0x4000], R23 ;  /* 0x0040001716007988 */ /* 0x0041e80008000407 */
[----:B---3--:R0:W-:Y:S04]  /*06c0*/  STS.U16 [R22+UR7+0x4400], R25 ;  /* 0x0044001916007988 */ /* 0x0081e80008000407 */
[----:B-----5:R0:W-:Y:S04]  /*06d0*/  STS.U16 [R22+UR7+0x4800], R27 ;  /* 0x0048001b16007988 */ /* 0x0201e80008000407 */
[----:B----4-:R0:W-:Y:S04]  /*06e0*/  STS.U16 [R22+UR7+0x4c00], R29 ;  /* 0x004c001d16007988 */ /* 0x0101e80008000407 */
[----:B------:R0:W-:Y:S04]  /*06f0*/  STS.U16 [R22+UR7+0x5400], R10 ;  /* 0x0054000a16007988 */ /* 0x0001e80008000407 */
        /* <DEDUP_REMOVED lines=10> */
[----:B------:R0:W-:Y:S01]  /*07a0*/  STS.U16 [R7+UR7+0x5e00], R14 ;  /* 0x005e000e07007988 */ /* 0x0001e20008000407 */
[----:B------:R-:W-:Y:S05]  /*07b0*/  @!P0 BRA `(.L_x_0) ;  /* 0x0000003c00788947 */ /* 0x000fea0003800000 */
[----:B------:R-:W1:Y:S01]  /*07c0*/  LDC.64 R116, c[0x0][0x250] ;  /* 0x00009400ff747b82 */ /* 0x000e620000000a00 */
[----:B------:R-:W-:Y:S01]  /*07d0*/  ULDC UR4, c[0x0][0x258] ;  /* 0x0000960000047ab9 */ /* 0x000fe20000000800 */
[--C-:B0-----:R-:W-:Y:S01]  /*07e0*/  SHF.R.U32.HI R7, RZ, 0x5, R0.reuse ;  /* 0x00000005ff077819 */ /* 0x101fe20000011600 */
[----:B------:R-:W-:Y:S01]  /*07f0*/  IMAD R18, R18, UR4, RZ ;  /* 0x0000000412127c24 */ /* 0x000fe2000f8e02ff */
[----:B------:R-:W-:Y:S01]  /*0800*/  ULDC.64 UR4, c[0x0][0x218] ;  /* 0x0000860000047ab9 */ /* 0x000fe20000000a00 */
[----:B------:R-:W-:Y:S01]  /*0810*/  SHF.R.U32.HI R9, RZ, 0x7, R0 ;  /* 0x00000007ff097819 */ /* 0x000fe20000011600 */
[----:B------:R-:W-:Y:S01]  /*0820*/  USHF.R.U32.HI UR38, URZ, 0x4, UR7 ;  /* 0x000000043f267899 */ /* 0x000fe20008011607 */
[----:B------:R-:W-:Y:S01]  /*0830*/  IMAD.SHL.U32 R5, R18, 0x2, RZ ;  /* 0x0000000212057824 */ /* 0x000fe200078e00ff */
[----:B------:R-:W0:Y:S01]  /*0840*/  LDC.64 R118, c[0x0][0x260] ;  /* 0x00009800ff767b82 */ /* 0x000e220000000a00 */
[----:B------:R-:W-:Y:S01]  /*0850*/  R2UR UR44, R7 ;  /* 0x00000000072c72ca */ /* 0x000fe200000e0000 */
[----:B------:R-:W-:Y:S01]  /*0860*/  UIADD3 UR8, UR7, 0x4000, URZ ;  /* 0x0000400007087890 */ /* 0x000fe2000fffe03f */
[----:B------:R-:W-:Y:S01]  /*0870*/  CS2R R88, SRZ ;  /* 0x0000000000587805 */ /* 0x000fe2000001ff00 */
[----:B------:R-:W-:Y:S01]  /*0880*/  USGXT.U32 UR38, UR38, 0xe ;  /* 0x0000000e2626789a */ /* 0x000fe20008000000 */
[----:B------:R-:W-:Y:S01]  /*0890*/  CS2R R90, SRZ ;  /* 0x00000000005a7805 */ /* 0x000fe2000001ff00 */
[----:B------:R-:W-:Y:S01]  /*08a0*/  USHF.R.U32.HI UR8, URZ, 0x4, UR8 ;  /* 0x000000043f087899 */ /* 0x000fe20008011608 */
[----:B------:R-:W-:Y:S01]  /*08b0*/  CS2R R92, SRZ ;  /* 0x00000000005c7805 */ /* 0x000fe2000001ff00 */
[----:B------:R-:W2:Y:S01]  /*08c0*/  LDC R30, c[0x0][0x268] ;  /* 0x00009a00ff1e7b82 */ /* 0x000ea20000000800 */
[----:B------:R-:W-:Y:S01]  /*08d0*/  UIADD3 UR10, UP0, UR38, 0x2, URZ ;  /* 0x00000002260a7890 */ /* 0x000fe2000ff1e03f */
[----:B------:R-:W-:Y:S01]  /*08e0*/  CS2R R94, SRZ ;  /* 0x00000000005e7805 */ /* 0x000fe2000001ff00 */
[----:B------:R-:W-:Y:S01]  /*08f0*/  USGXT.U32 UR36, UR8, 0xe ;  /* 0x0000000e0824789a */ /* 0x000fe20008000000 */
[----:B------:R-:W-:-:S02]  /*0900*/  CS2R R96, SRZ ;  /* 0x0000000000607805 */ /* 0x000fc4000001ff00 */
[----:B------:R-:W-:Y:S02]  /*0910*/  CS2R R98, SRZ ;  /* 0x0000000000627805 */ /* 0x000fe4000001ff00 */
[----:B------:R-:W-:Y:S02]  /*0920*/  CS2R R100, SRZ ;  /* 0x0000000000647805 */ /* 0x000fe4000001ff00 */
[----:B------:R-:W-:Y:S01]  /*0930*/  CS2R R102, SRZ ;  /* 0x0000000000667805 */ /* 0x000fe2000001ff00 */
[----:B-1----:R-:W-:Y:S01]  /*0940*/  IMAD R20, R20, R117, RZ ;  /* 0x0000007514147224 */ /* 0x002fe200078e02ff */
[----:B------:R-:W-:Y:S01]  /*0950*/  ULDC UR45, c[0x0][0x238] ;  /* 0x00008e00002d7ab9 */ /* 0x000fe20000000800 */
[----:B------:R-:W-:Y:S01]  /*0960*/  IMAD R116, R116, UR6, RZ ;  /* 0x0000000674747c24 */ /* 0x000fe2000f8e02ff */
[----:B------:R-:W-:Y:S01]  /*0970*/  UMOV UR37, 0x40000040 ;  /* 0x4000004000257882 */ /* 0x000fe20000000000 */
[----:B------:R-:W-:-:S03]  /*0980*/  IMAD R6, R117, 0x4, R20 ;  /* 0x0000000475067824 */ /* 0x000fc600078e0214 */
[C---:B------:R-:W-:Y:S01]  /*0990*/  SHF.L.U32 R4, R116.reuse, 0x1, RZ ;  /* 0x0000000174047819 */ /* 0x040fe200000006ff */
[----:B------:R-:W-:Y:S01]  /*09a0*/  IMAD.HI R116, R116, 0x2, RZ ;  /* 0x0000000274747827 */ /* 0x000fe200078e02ff */
[----:B------:R-:W-:Y:S02]  /*09b0*/  LEA R8, R117, R6, 0x2 ;  /* 0x0000000675087211 */ /* 0x000fe400078e10ff */
[----:B------:R-:W-:Y:S01]  /*09c0*/  IADD3 R167, P0, P1, R5, UR4, R4 ;  /* 0x0000000405a77c10 */ /* 0x000fe2000f91e004 */
[----:B------:R-:W-:Y:S01]  /*09d0*/  IMAD.HI R5, R18, 0x2, RZ ;  /* 0x0000000212057827 */ /* 0x000fe200078e02ff */
[----:B------:R-:W-:Y:S02]  /*09e0*/  LOP3.LUT R4, R0, 0x7f, RZ, 0xc0, !PT ;  /* 0x0000007f00047812 */ /* 0x000fe400078ec0ff */
[----:B------:R-:W-:Y:S01]  /*09f0*/  LEA R106, P3, R6, R167, 0x1 ;  /* 0x000000a7066a7211 */ /* 0x000fe200078608ff */
[----:B------:R-:W-:Y:S01]  /*0a00*/  IMAD R10, R117, 0x4, R8 ;  /* 0x00000004750a7824 */ /* 0x000fe200078e0208 */
[----:B------:R-:W-:Y:S01]  /*0a10*/  IADD3.X R27, R5, UR5, R116, P0, P1 ;  /* 0x00000005051b7c10 */ /* 0x000fe200087e2474 */
[----:B0-----:R-:W-:Y:S01]  /*0a20*/  IMAD R7, R4, R119, RZ ;  /* 0x0000007704077224 */ /* 0x001fe200078e02ff */
[----:B------:R-:W-:Y:S01]  /*0a30*/  SGXT.U32 R4, R9, 0x1 ;  /* 0x000000010904781a */ /* 0x000fe20000000000 */
[----:B------:R-:W-:Y:S01]  /*0a40*/  IMAD R118, R118, UR6, RZ ;  /* 0x0000000676767c24 */ /* 0x000fe2000f8e02ff */
[----:B------:R-:W-:Y:S01]  /*0a50*/  LEA R12, R117, R10, 0x2 ;  /* 0x0000000a750c7211 */ /* 0x000fe200078e10ff */
[----:B------:R-:W-:Y:S01]  /*0a60*/  ULDC.64 UR4, c[0x0][0x220] ;  /* 0x0000880000047ab9 */ /* 0x000fe20000000a00 */
[----:B------:R-:W-:Y:S01]  /*0a70*/  SHF.L.U32 R22, R7, 0x1, RZ ;  /* 0x0000000107167819 */ /* 0x000fe200000006ff */
[----:B------:R-:W-:Y:S01]  /*0a80*/  IMAD.SHL.U32 R5, R118, 0x2, RZ ;  /* 0x0000000276057824 */ /* 0x000fe200078e00ff */
[-C--:B------:R-:W-:Y:S01]  /*0a90*/  LEA R108, P2, R20, R167.reuse, 0x1 ;  /* 0x000000a7146c7211 */ /* 0x080fe200078408ff */
[C---:B------:R-:W-:Y:S01]  /*0aa0*/  IMAD R14, R117.reuse, 0x4, R12 ;  /* 0x00000004750e7824 */ /* 0x040fe200078e020c */
[----:B------:R-:W-:Y:S01]  /*0ab0*/  LEA R104, P4, R8, R167, 0x1 ;  /* 0x000000a708687211 */ /* 0x000fe200078808ff */
[----:B--2---:R-:W-:Y:S01]  /*0ac0*/  IMAD R9, R4, R30, RZ ;  /* 0x0000001e04097224 */ /* 0x004fe200078e02ff */
[----:B------:R-:W-:Y:S01]  /*0ad0*/  IADD3 R28, P0, P1, R22, UR4, R5 ;  /* 0x00000004161c7c10 */ /* 0x000fe2000f91e005 */
[----:B------:R-:W-:Y:S01]  /*0ae0*/  IMAD.HI R118, R118, 0x2, RZ ;  /* 0x0000000276767827 */ /* 0x000fe200078e02ff */
[C---:B------:R-:W-:Y:S01]  /*0af0*/  LEA R16, R117.reuse, R14, 0x2 ;  /* 0x0000000e75107211 */ /* 0x040fe200078e10ff */
[----:B------:R-:W-:Y:S01]  /*0b00*/  UMOV UR4, URZ ;  /* 0x0000003f00047c82 */ /* 0x000fe20008000000 */
[-C--:B------:R-:W-:Y:S01]  /*0b10*/  LEA.HI.X.SX32 R107, R6, R27.reuse, 0x1, P3 ;  /* 0x0000001b066b7211 */ /* 0x080fe200018f0eff */
[----:B------:R-:W-:Y:S01]  /*0b20*/  IMAD R5, R30, 0x2, R9 ;  /* 0x000000021e057824 */ /* 0x000fe200078e0209 */
[-C--:B------:R-:W-:Y:S01]  /*0b30*/  LEA.HI.X.SX32 R109, R20, R27.reuse, 0x1, P2 ;  /* 0x0000001b146d7211 */ /* 0x080fe200010f0eff */
[----:B------:R-:W-:Y:S01]  /*0b40*/  IMAD R18, R117, 0x4, R16 ;  /* 0x0000000475127824 */ /* 0x000fe200078e0210 */
[----:B------:R-:W-:Y:S01]  /*0b50*/  LEA.HI.X.SX32 R105, R8, R27, 0x1, P4 ;  /* 0x0000001b08697211 */ /* 0x000fe200020f0eff */
[----:B------:R-:W-:Y:S01]  /*0b60*/  IMAD.HI R7, R7, 0x2, RZ ;  /* 0x0000000207077827 */ /* 0x000fe200078e02ff */
[----:B------:R-:W-:Y:S01]  /*0b70*/  LEA R20, P2, R10, R167, 0x1 ;  /* 0x000000a70a147211 */ /* 0x000fe200078408ff */
[----:B------:R-:W-:Y:S01]  /*0b80*/  STL.64 [R1+0x18], R108 ;  /* 0x0000186c01007387 */ /* 0x000fe20000100a00 */
[----:B------:R-:W-:-:S02]  /*0b90*/  LEA R4, R117, R18, 0x2 ;  /* 0x0000001275047211 */ /* 0x000fc400078e10ff */
[----:B------:R-:W-:Y:S01]  /*0ba0*/  LEA R250, P3, R12, R167, 0x1 ;  /* 0x000000a70cfa7211 */ /* 0x000fe200078608ff */
[----:B------:R-:W-:Y:S01]  /*0bb0*/  STL.64 [R1+0x10], R106 ;  /* 0x0000106a01007387 */ /* 0x000fe20000100a00 */
[C---:B------:R-:W-:Y:S02]  /*0bc0*/  LEA R22, R117.reuse, R4, 0x2 ;  /* 0x0000000475167211 */ /* 0x040fe400078e10ff */
[-C--:B------:R-:W-:Y:S01]  /*0bd0*/  LEA.HI.X.SX32 R21, R10, R27.reuse, 0x1, P2 ;  /* 0x0000001b0a157211 */ /* 0x080fe200010f0eff */
[----:B------:R-:W-:Y:S01]  /*0be0*/  STL.64 [R1+0x8], R104 ;  /* 0x0000086801007387 */ /* 0x000fe20000100a00 */
[----:B------:R-:W-:Y:S01]  /*0bf0*/  LEA.HI.X.SX32 R251, R12, R27, 0x1, P3 ;  /* 0x0000001b0cfb7211 */ /* 0x000fe200018f0eff */
[C---:B------:R-:W-:Y:S01]  /*0c00*/  IMAD R24, R117.reuse, 0x4, R22 ;  /* 0x0000000475187824 */ /* 0x040fe200078e0216 */
[-C--:B------:R-:W-:Y:S01]  /*0c10*/  LEA R248, P2, R14, R167.reuse, 0x1 ;  /* 0x000000a70ef87211 */ /* 0x080fe200078408ff */
[----:B------:R0:W-:Y:S01]  /*0c20*/  STL.64 [R1], R20 ;  /* 0x0000001401007387 */ /* 0x0001e20000100a00 */
[----:B------:R-:W-:Y:S01]  /*0c30*/  LEA R246, P3, R16, R167, 0x1 ;  /* 0x000000a710f67211 */ /* 0x000fe200078608ff */
[----:B------:R-:W-:Y:S01]  /*0c40*/  IMAD R6, R117, 0x4, R24 ;  /* 0x0000000475067824 */ /* 0x000fe200078e0218 */
[----:B------:R-:W-:-:S02]  /*0c50*/  LEA.HI.X.SX32 R249, R14, R27, 0x1, P2 ;  /* 0x0000001b0ef97211 */ /* 0x000fc400010f0eff */
[----:B------:R-:W-:Y:S01]  /*0c60*/  LEA.HI.X.SX32 R247, R16, R27, 0x1, P3 ;  /* 0x0000001b10f77211 */ /* 0x000fe200018f0eff */
[C---:B------:R-:W-:Y:S01]  /*0c70*/  IMAD R8, R117.reuse, 0x4, R6 ;  /* 0x0000000475087824 */ /* 0x040fe200078e0206 */
[-C--:B------:R-:W-:Y:S02]  /*0c80*/  LEA R238, P2, R18, R167.reuse, 0x1 ;  /* 0x000000a712ee7211 */ /* 0x080fe400078408ff */
[----:B------:R-:W-:Y:S01]  /*0c90*/  LEA R120, P3, R4, R167, 0x1 ;  /* 0x000000a704787211 */ /* 0x000fe200078608ff */
[C---:B------:R-:W-:Y:S01]  /*0ca0*/  IMAD R10, R117.reuse, 0x4, R8 ;  /* 0x00000004750a7824 */ /* 0x040fe200078e0208 */
[-C--:B------:R-:W-:Y:S02]  /*0cb0*/  LEA.HI.X.SX32 R239, R18, R27.reuse, 0x1, P2 ;  /* 0x0000001b12ef7211 */ /* 0x080fe400010f0eff */
[----:B------:R-:W-:Y:S01]  /*0cc0*/  LEA.HI.X.SX32 R121, R4, R27, 0x1, P3 ;  /* 0x0000001b04797211 */ /* 0x000fe200018f0eff */
[----:B------:R-:W-:Y:S01]  /*0cd0*/  IMAD R12, R117, 0x4, R10 ;  /* 0x00000004750c7824 */ /* 0x000fe200078e020a */
[----:B------:R-:W-:-:S02]  /*0ce0*/  LEA R122, P2, R22, R167, 0x1 ;  /* 0x000000a7167a7211 */ /* 0x000fc400078408ff */
[----:B------:R-:W-:Y:S01]  /*0cf0*/  LEA R124, P3, R24, R167, 0x1 ;  /* 0x000000a7187c7211 */ /* 0x000fe200078608ff */
[C---:B------:R-:W-:Y:S01]  /*0d00*/  IMAD R14, R117.reuse, 0x4, R12 ;  /* 0x00000004750e7824 */ /* 0x040fe200078e020c */
[----:B------:R-:W-:Y:S02]  /*0d10*/  LEA.HI.X.SX32 R123, R22, R27, 0x1, P2 ;  /* 0x0000001b167b7211 */ /* 0x000fe400010f0eff */
        /* <DEDUP_REMOVED lines=8> */
[-C--:B------:R-:W-:Y:S02]  /*0da0*/  LEA.HI.X.SX32 R129, R8, R27.reuse, 0x1, P3 ;  /* 0x0000001b08817211 */ /* 0x080fe400018f0eff */
[----:B------:R-:W-:Y:S01]  /*0db0*/  LEA.HI.X.SX32 R131, R10, R27, 0x1, P2 ;  /* 0x0000001b0a837211 */ /* 0x000fe200010f0eff */
[C---:B0-----:R-:W-:Y:S01]  /*0dc0*/  IMAD R20, R117.reuse, 0x4, R4 ;  /* 0x0000000475147824 */ /* 0x041fe200078e0204 */
[-C--:B------:R-:W-:Y:S02]  /*0dd0*/  LEA R132, P3, R12, R167.reuse, 0x1 ;  /* 0x000000a70c847211 */ /* 0x080fe400078608ff */
[----:B------:R-:W-:Y:S02]  /*0de0*/  LEA R134, P4, R14, R167, 0x1 ;  /* 0x000000a70e867211 */ /* 0x000fe400078808ff */
[----:B------:R-:W-:-:S02]  /*0df0*/  LEA R22, R117, R20, 0x2 ;  /* 0x0000001475167211 */ /* 0x000fc400078e10ff */
[-C--:B------:R-:W-:Y:S02]  /*0e00*/  LEA.HI.X.SX32 R133, R12, R27.reuse, 0x1, P3 ;  /* 0x0000001b0c857211 */ /* 0x080fe400018f0eff */
[C---:B------:R-:W-:Y:S02]  /*0e10*/  LEA R6, R117.reuse, R22, 0x2 ;  /* 0x0000001675067211 */ /* 0x040fe400078e10ff */
[----:B------:R-:W-:Y:S02]  /*0e20*/  LEA.HI.X.SX32 R135, R14, R27, 0x1, P4 ;  /* 0x0000001b0e877211 */ /* 0x000fe400020f0eff */
[----:B------:R-:W-:Y:S01]  /*0e30*/  LEA R140, P4, R4, R167, 0x1 ;  /* 0x000000a7048c7211 */ /* 0x000fe200078808ff */
[----:B------:R-:W-:Y:S01]  /*0e40*/  IMAD R8, R117, 0x4, R6 ;  /* 0x0000000475087824 */ /* 0x000fe200078e0206 */
[----:B------:R-:W-:Y:S02]  /*0e50*/  LEA R11, R30, R5, 0x1 ;  /* 0x000000051e0b7211 */ /* 0x000fe400078e08ff */
[----:B------:R-:W-:-:S02]  /*0e60*/  LEA.HI.X.SX32 R141, R4, R27, 0x1, P4 ;  /* 0x0000001b048d7211 */ /* 0x000fc400020f0eff */
[C---:B------:R-:W-:Y:S02]  /*0e70*/  LEA R10, R117.reuse, R8, 0x2 ;  /* 0x00000008750a7211 */ /* 0x040fe400078e10ff */
[----:B------:R-:W-:Y:S02]  /*0e80*/  LEA R13, R30, R11, 0x1 ;  /* 0x0000000b1e0d7211 */ /* 0x000fe400078e08ff */
[-C--:B------:R-:W-:Y:S01]  /*0e90*/  LEA R136, P2, R16, R167.reuse, 0x1 ;  /* 0x000000a710887211 */ /* 0x080fe200078408ff */
[C---:B------:R-:W-:Y:S01]  /*0ea0*/  IMAD R12, R117.reuse, 0x4, R10 ;  /* 0x00000004750c7824 */ /* 0x040fe200078e020a */
[----:B------:R-:W-:Y:S02]  /*0eb0*/  LEA R146, P4, R6, R167, 0x1 ;  /* 0x000000a706927211 */ /* 0x000fe400078808ff */
[----:B------:R-:W-:Y:S02]  /*0ec0*/  LEA R15, R30, R13, 0x1 ;  /* 0x0000000d1e0f7211 */ /* 0x000fe400078e08ff */
[----:B------:R-:W-:-:S02]  /*0ed0*/  LEA R4, R117, R12, 0x2 ;  /* 0x0000000c75047211 */ /* 0x000fc400078e10ff */
[-C--:B------:R-:W-:Y:S02]  /*0ee0*/  LEA.HI.X.SX32 R137, R16, R27.reuse, 0x1, P2 ;  /* 0x0000001b10897211 */ /* 0x080fe400010f0eff */
[----:B------:R-:W-:Y:S01]  /*0ef0*/  LEA.HI.X.SX32 R147, R6, R27, 0x1, P4 ;  /* 0x0000001b06937211 */ /* 0x000fe200020f0eff */
[C---:B------:R-:W-:Y:S01]  /*0f00*/  IMAD R14, R117.reuse, 0x4, R4 ;  /* 0x00000004750e7824 */ /* 0x040fe200078e0204 */
[----:B------:R-:W-:Y:S02]  /*0f10*/  LEA R17, R30, R15, 0x1 ;  /* 0x0000000f1e117211 */ /* 0x000fe400078e08ff */
[-C--:B------:R-:W-:Y:S02]  /*0f20*/  LEA R138, P3, R18, R167.reuse, 0x1 ;  /* 0x000000a7128a7211 */ /* 0x080fe400078608ff */
[----:B------:R-:W-:Y:S02]  /*0f30*/  LEA R142, P2, R20, R167, 0x1 ;  /* 0x000000a7148e7211 */ /* 0x000fe400078408ff */
[----:B------:R-:W-:-:S02]  /*0f40*/  LEA R6, R117, R14, 0x2 ;  /* 0x0000000e75067211 */ /* 0x000fc400078e10ff */
[----:B------:R-:W-:Y:S02]  /*0f50*/  LEA R19, R30, R17, 0x1 ;  /* 0x000000111e137211 */ /* 0x000fe400078e08ff */
[-C--:B------:R-:W-:Y:S01]  /*0f60*/  LEA.HI.X.SX32 R139, R18, R27.reuse, 0x1, P3 ;  /* 0x0000001b128b7211 */ /* 0x080fe200018f0eff */
[----:B------:R-:W-:Y:S01]  /*0f70*/  IMAD R16, R117, 0x4, R6 ;  /* 0x0000000475107824 */ /* 0x000fe200078e0206 */
[----:B------:R-:W-:Y:S02]  /*0f80*/  LEA.HI.X.SX32 R143, R20, R27, 0x1, P2 ;  /* 0x0000001b148f7211 */ /* 0x000fe400010f0eff */
[-C--:B------:R-:W-:Y:S02]  /*0f90*/  LEA R144, P3, R22, R167.reuse, 0x1 ;  /* 0x000000a716907211 */ /* 0x080fe400078608ff */
[----:B------:R-:W-:Y:S02]  /*0fa0*/  LEA R148, P2, R8, R167, 0x1 ;  /* 0x000000a708947211 */ /* 0x000fe400078408ff */
[----:B------:R-:W-:-:S02]  /*0fb0*/  LEA R21, R30, R19, 0x1 ;  /* 0x000000131e157211 */ /* 0x000fc400078e08ff */
[-C--:B------:R-:W-:Y:S02]  /*0fc0*/  LEA.HI.X.SX32 R145, R22, R27.reuse, 0x1, P3 ;  /* 0x0000001b16917211 */ /* 0x080fe400018f0eff */
[----:B------:R-:W-:Y:S02]  /*0fd0*/  LEA.HI.X.SX32 R149, R8, R27, 0x1, P2 ;  /* 0x0000001b08957211 */ /* 0x000fe400010f0eff */
[----:B------:R-:W-:Y:S02]  /*0fe0*/  LEA R150, P3, R10, R167, 0x1 ;  /* 0x000000a70a967211 */ /* 0x000fe400078608ff */
[C---:B------:R-:W-:Y:S02]  /*0ff0*/  LEA R8, R117.reuse, R16, 0x2 ;  /* 0x0000001075087211 */ /* 0x040fe400078e10ff */
[----:B------:R-:W-:Y:S02]  /*1000*/  LEA R23, R30, R21, 0x1 ;  /* 0x000000151e177211 */ /* 0x000fe400078e08ff */
[----:B------:R-:W-:Y:S01]  /*1010*/  LEA.HI.X.SX32 R151, R10, R27, 0x1, P3 ;  /* 0x0000001b0a977211 */ /* 0x000fe200018f0eff */
[----:B------:R-:W-:Y:S01]  /*1020*/  IMAD R10, R117, 0x4, R8 ;  /* 0x00000004750a7824 */ /* 0x000fe200078e0208 */
[----:B------:R-:W-:-:S02]  /*1030*/  LEA R154, P2, R4, R167, 0x1 ;  /* 0x000000a7049a7211 */ /* 0x000fc400078408ff */
[----:B------:R-:W-:Y:S02]  /*1040*/  LEA R25, R30, R23, 0x1 ;  /* 0x000000171e197211 */ /* 0x000fe400078e08ff */
[----:B------:R-:W-:Y:S02]  /*1050*/  LEA R152, P4, R12, R167, 0x1 ;  /* 0x000000a70c987211 */ /* 0x000fe400078808ff */
[----:B------:R-:W-:Y:S02]  /*1060*/  LEA.HI.X.SX32 R155, R4, R27, 0x1, P2 ;  /* 0x0000001b049b7211 */ /* 0x000fe400010f0eff */
[----:B------:R-:W-:Y:S02]  /*1070*/  LEA R26, R30, R25, 0x1 ;  /* 0x000000191e1a7211 */ /* 0x000fe400078e08ff */
[----:B------:R-:W-:Y:S02]  /*1080*/  LEA R4, R117, R10, 0x2 ;  /* 0x0000000a75047211 */ /* 0x000fe400078e10ff */
[----:B------:R-:W-:Y:S01]  /*1090*/  LEA.HI.X.SX32 R153, R12, R27, 0x1, P4 ;  /* 0x0000001b0c997211 */ /* 0x000fe200020f0eff */
[----:B------:R-:W-:Y:S01]  /*10a0*/  IMAD R24, R30, 0x2, R26 ;  /* 0x000000021e187824 */ /* 0x000fe200078e021a */
[----:B------:R-:W-:-:S02]  /*10b0*/  LEA R156, P3, R14, R167, 0x1 ;  /* 0x000000a70e9c7211 */ /* 0x000fc400078608ff */
[-C--:B------:R-:W-:Y:S02]  /*10c0*/  LEA R158, P4, R6, R167.reuse, 0x1 ;  /* 0x000000a7069e7211 */ /* 0x080fe400078808ff */
[----:B------:R-:W-:Y:S02]  /*10d0*/  LEA R166, P5, R4, R167, 0x1 ;  /* 0x000000a704a67211 */ /* 0x000fe400078a08ff */
[-C--:B------:R-:W-:Y:S02]  /*10e0*/  LEA.HI.X.SX32 R157, R14, R27.reuse, 0x1, P3 ;  /* 0x0000001b0e9d7211 */ /* 0x080fe400018f0eff */
[----:B------:R-:W-:Y:S02]  /*10f0*/  LEA.HI.X.SX32 R159, R6, R27, 0x1, P4 ;  /* 0x0000001b069f7211 */ /* 0x000fe400020f0eff */
[-C--:B------:R-:W-:Y:S02]  /*1100*/  LEA R160, P2, R16, R167.reuse, 0x1 ;  /* 0x000000a710a07211 */ /* 0x080fe400078408ff */
[----:B------:R-:W-:-:S02]  /*1110*/  LEA R162, P3, R8, R167, 0x1 ;  /* 0x000000a708a27211 */ /* 0x000fc400078608ff */
[----:B------:R-:W-:Y:S02]  /*1120*/  LEA R164, P4, R10, R167, 0x1 ;  /* 0x000000a70aa47211 */ /* 0x000fe400078808ff */
[-C--:B------:R-:W-:Y:S01]  /*1130*/  LEA.HI.X.SX32 R167, R4, R27.reuse, 0x1, P5 ;  /* 0x0000001b04a77211 */ /* 0x080fe200028f0eff */
[C---:B------:R-:W-:Y:S01]  /*1140*/  IMAD R4, R30.reuse, 0x2, R24 ;  /* 0x000000021e047824 */ /* 0x040fe200078e0218 */
[----:B------:R-:W-:Y:S01]  /*1150*/  IADD3.X R118, R7, UR5, R118, P0, P1 ;  /* 0x0000000507767c10 */ /* 0x000fe200087e2476 */
[----:B------:R-:W-:Y:S01]  /*1160*/  UMOV UR5, URZ ;  /* 0x0000003f00057c82 */ /* 0x000fe20008000000 */
[C---:B------:R-:W-:Y:S01]  /*1170*/  LEA R170, P1, R5.reuse, R28, 0x1 ;  /* 0x0000001c05aa7211 */ /* 0x040fe200078208ff */
[----:B------:R-:W-:Y:S01]  /*1180*/  UIADD3.X UR11, UR5, 0x40000040, URZ, UP0, !UPT ;  /* 0x40000040050b7890 */ /* 0x000fe200087fe43f */
[----:B------:R-:W-:Y:S01]  /*1190*/  LEA R6, R30, R4, 0x1 ;  /* 0x000000041e067211 */ /* 0x000fe200078e08ff */
[----:B------:R-:W-:Y:S01]  /*11a0*/  UIADD3 UR8, UP0, UR36, 0x80, URZ ;  /* 0x0000008024087890 */ /* 0x000fe2000ff1e03f */
[----:B------:R-:W-:Y:S01]  /*11b0*/  LEA.HI.X.SX32 R171, R5, R118, 0x1, P1 ;  /* 0x0000007605ab7211 */ /* 0x000fe200008f0eff */
[----:B------:R-:W-:Y:S01]  /*11c0*/  UIADD3.64 UR14, UR10, 0x2, URZ ;  /* 0x000000020a0e7897 */ /* 0x000fe2000fffe03f */
[-C--:B------:R-:W-:Y:S01]  /*11d0*/  LEA.HI.X.SX32 R163, R8, R27.reuse, 0x1, P3 ;  /* 0x0000001b08a37211 */ /* 0x080fe200018f0eff */
[----:B------:R-:W-:Y:S01]  /*11e0*/  IMAD R7, R30, 0x2, R6 ;  /* 0x000000021e077824 */ /* 0x000fe200078e0206 */
[C---:B------:R-:W-:Y:S01]  /*11f0*/  LEA R168, P0, R9.reuse, R28, 0x1 ;  /* 0x0000001c09a87211 */ /* 0x040fe200078008ff */
[----:B------:R-:W-:Y:S01]  /*1200*/  UIADD3.X UR9, UR4, 0x40000040, URZ, UP0, !UPT ;  /* 0x4000004004097890 */ /* 0x000fe200087fe43f */
[----:B------:R-:W-:Y:S01]  /*1210*/  LEA.HI.X.SX32 R161, R16, R27, 0x1, P2 ;  /* 0x0000001b10a17211 */ /* 0x000fe200010f0eff */
[----:B------:R-:W-:Y:S01]  /*1220*/  UIADD3.64 UR18, UR10, 0x4, URZ ;  /* 0x000000040a127897 */ /* 0x000fe2000fffe03f */
[C---:B------:R-:W-:Y:S01]  /*1230*/  LEA R5, R30.reuse, R7, 0x1 ;  /* 0x000000071e057211 */ /* 0x040fe200078e08ff */
[----:B------:R-:W-:Y:S01]  /*1240*/  UIADD3.64 UR22, UR10, 0x1fe, URZ ;  /* 0x000001fe0a167897 */ /* 0x000fe2000fffe03f */
[----:B------:R-:W-:Y:S01]  /*1250*/  LEA.HI.X.SX32 R169, R9, R118, 0x1, P0 ;  /* 0x0000007609a97211 */ /* 0x000fe200000f0eff */
[----:B------:R-:W-:Y:S01]  /*1260*/  UIADD3.64 UR26, UR10, 0x200, URZ ;  /* 0x000002000a1a7897 */ /* 0x000fe2000fffe03f */
[C---:B------:R-:W-:Y:S01]  /*1270*/  LEA R174, P2, R13.reuse, R28, 0x1 ;  /* 0x0000001c0dae7211 */ /* 0x040fe200078408ff */
[----:B------:R-:W-:Y:S01]  /*1280*/  IMAD R8, R30, 0x2, R5 ;  /* 0x000000021e087824 */ /* 0x000fe200078e0205 */
[----:B------:R-:W-:Y:S01]  /*1290*/  LEA.HI.X.SX32 R165, R10, R27, 0x1, P4 ;  /* 0x0000001b0aa57211 */ /* 0x000fe200020f0eff */
[----:B------:R-:W-:Y:S01]  /*12a0*/  UIADD3.64 UR30, UR10, 0x202, URZ ;  /* 0x000002020a1e7897 */ /* 0x000fe2000fffe03f */
[----:B------:R-:W-:Y:S01]  /*12b0*/  LEA.HI.X.SX32 R175, R13, R118, 0x1, P2 ;  /* 0x000000760daf7211 */ /* 0x000fe200010f0eff */
[----:B------:R-:W-:Y:S01]  /*12c0*/  UIADD3.64 UR34, UR10, 0x204, URZ ;  /* 0x000002040a227897 */ /* 0x000fe2000fffe03f */
[C---:B------:R-:W-:Y:S01]  /*12d0*/  LEA R9, R30.reuse, R8, 0x1 ;  /* 0x000000081e097211 */ /* 0x040fe200078e08ff */
[----:B------:R-:W-:Y:S01]  /*12e0*/  UIADD3.64 UR12, UR8, 0x80, URZ ;  /* 0x00000080080c7897 */ /* 0x000fe2000fffe03f */
[-C--:B------:R-:W-:Y:S01]  /*12f0*/  LEA R172, P0, R11, R28.reuse, 0x1 ;  /* 0x0000001c0bac7211 */ /* 0x080fe200078008ff */
[----:B------:R-:W-:Y:S01]  /*1300*/  UIADD3.64 UR16, UR8, 0x100, URZ ;  /* 0x0000010008107897 */ /* 0x000fe2000fffe03f */
[----:B------:R-:W-:Y:S01]  /*1310*/  LEA R180, P2, R19, R28, 0x1 ;  /* 0x0000001c13b47211 */ /* 0x000fe200078408ff */
[----:B------:R-:W-:Y:S01]  /*1320*/  IMAD R10, R30, 0x2, R9 ;  /* 0x000000021e0a7824 */ /* 0x000fe200078e0209 */
[----:B------:R-:W-:-:S02]  /*1330*/  LEA.HI.X.SX32 R173, R11, R118, 0x1, P0 ;  /* 0x000000760bad7211 */ /* 0x000fc400000f0eff */
[----:B------:R-:W-:Y:S02]  /*1340*/  LEA.HI.X.SX32 R181, R19, R118, 0x1, P2 ;  /* 0x0000007613b57211 */ /* 0x000fe400010f0eff */
[C---:B------:R-:W-:Y:S02]  /*1350*/  LEA R186, P2, R25.reuse, R28, 0x1 ;  /* 0x0000001c19ba7211 */ /* 0x040fe400078408ff */
[C---:B------:R-:W-:Y:S02]  /*1360*/  LEA R11, R30.reuse, R10, 0x1 ;  /* 0x0000000a1e0b7211 */ /* 0x040fe400078e08ff */
[----:B------:R-:W-:Y:S02]  /*1370*/  LEA.HI.X.SX32 R187, R25, R118, 0x1, P2 ;  /* 0x0000007619bb7211 */ /* 0x000fe400010f0eff */
[-C--:B------:R-:W-:Y:S01]  /*1380*/  LEA R176, P0, R15, R28.reuse, 0x1 ;  /* 0x0000001c0fb07211 */ /* 0x080fe200078008ff */
[----:B------:R-:W-:Y:S01]  /*1390*/  IMAD R12, R30, 0x2, R11 ;  /* 0x000000021e0c7824 */ /* 0x000fe200078e020b */
[----:B------:R-:W-:-:S02]  /*13a0*/  LEA R192, P2, R4, R28, 0x1 ;  /* 0x0000001c04c07211 */ /* 0x000fc400078408ff */
[-C--:B------:R-:W-:Y:S02]  /*13b0*/  LEA.HI.X.SX32 R177, R15, R118.reuse, 0x1, P0 ;  /* 0x000000760fb17211 */ /* 0x080fe400000f0eff */
[----:B------:R-:W-:Y:S02]  /*13c0*/  LEA.HI.X.SX32 R193, R4, R118, 0x1, P2 ;  /* 0x0000007604c17211 */ /* 0x000fe400010f0eff */
[-C--:B------:R-:W-:Y:S02]  /*13d0*/  LEA R178, P1, R17, R28.reuse, 0x1 ;  /* 0x0000001c11b27211 */ /* 0x080fe400078208ff */
[----:B------:R-:W-:Y:S02]  /*13e0*/  LEA R182, P0, R21, R28, 0x1 ;  /* 0x0000001c15b67211 */ /* 0x000fe400078008ff */
[----:B------:R-:W-:Y:S02]  /*13f0*/  LEA R4, R30, R12, 0x1 ;  /* 0x0000000c1e047211 */ /* 0x000fe400078e08ff */
[----:B------:R-:W-:-:S02]  /*1400*/  LEA.HI.X.SX32 R179, R17, R118, 0x1, P1 ;  /* 0x0000007611b37211 */ /* 0x000fc400008f0eff */
[----:B------:R-:W-:Y:S01]  /*1410*/  LEA.HI.X.SX32 R183, R21, R118, 0x1, P0 ;  /* 0x0000007615b77211 */ /* 0x000fe200000f0eff */
[----:B------:R-:W-:Y:S01]  /*1420*/  IMAD R13, R30, 0x2, R4 ;  /* 0x000000021e0d7824 */ /* 0x000fe200078e0204 */
[-C--:B------:R-:W-:Y:S02]  /*1430*/  LEA R184, P1, R23, R28.reuse, 0x1 ;  /* 0x0000001c17b87211 */ /* 0x080fe400078208ff */
[CC--:B------:R-:W-:Y:S02]  /*1440*/  LEA R188, P0, R26.reuse, R28.reuse, 0x1 ;  /* 0x0000001c1abc7211 */ /* 0x0c0fe400078008ff */
[----:B------:R-:W-:Y:S02]  /*1450*/  LEA R198, P2, R5, R28, 0x1 ;  /* 0x0000001c05c67211 */ /* 0x000fe400078408ff */
[-C--:B------:R-:W-:Y:S02]  /*1460*/  LEA.HI.X.SX32 R185, R23, R118.reuse, 0x1, P1 ;  /* 0x0000007617b97211 */ /* 0x080fe400008f0eff */
[----:B------:R-:W-:-:S02]  /*1470*/  LEA.HI.X.SX32 R189, R26, R118, 0x1, P0 ;  /* 0x000000761abd7211 */ /* 0x000fc400000f0eff */
[----:B------:R-:W-:Y:S02]  /*1480*/  LEA.HI.X.SX32 R199, R5, R118, 0x1, P2 ;  /* 0x0000007605c77211 */ /* 0x000fe400010f0eff */
[-C--:B------:R-:W-:Y:S02]  /*1490*/  LEA R190, P1, R24, R28.reuse, 0x1 ;  /* 0x0000001c18be7211 */ /* 0x080fe400078208ff */
[----:B------:R-:W-:Y:S02]  /*14a0*/  LEA R194, P0, R6, R28, 0x1 ;  /* 0x0000001c06c27211 */ /* 0x000fe400078008ff */
[----:B------:R-:W-:Y:S02]  /*14b0*/  LEA R5, R30, R13, 0x1 ;  /* 0x0000000d1e057211 */ /* 0x000fe400078e08ff */
[-C--:B------:R-:W-:Y:S02]  /*14c0*/  LEA.HI.X.SX32 R191, R24, R118.reuse, 0x1, P1 ;  /* 0x0000007618bf7211 */ /* 0x080fe400008f0eff */
[----:B------:R-:W-:Y:S01]  /*14d0*/  LEA.HI.X.SX32 R195, R6, R118, 0x1, P0 ;  /* 0x0000007606c37211 */ /* 0x000fe200000f0eff */
[----:B------:R-:W-:Y:S01]  /*14e0*/  IMAD R6, R30, 0x2, R5 ;  /* 0x000000021e067824 */ /* 0x000fe200078e0205 */
[----:B------:R-:W-:-:S02]  /*14f0*/  LEA R196, P1, R7, R28, 0x1 ;  /* 0x0000001c07c47211 */ /* 0x000fc400078208ff */
[----:B------:R-:W-:Y:S02]  /*1500*/  LEA R200, P0, R8, R28, 0x1 ;  /* 0x0000001c08c87211 */ /* 0x000fe400078008ff */
[----:B------:R-:W-:Y:S02]  /*1510*/  LEA.HI.X.SX32 R197, R7, R118, 0x1, P1 ;  /* 0x0000007607c57211 */ /* 0x000fe400008f0eff */
[----:B------:R-:W-:Y:S02]  /*1520*/  LEA R204, P2, R10, R28, 0x1 ;  /* 0x0000001c0acc7211 */ /* 0x000fe400078408ff */
[----:B------:R-:W-:Y:S02]  /*1530*/  LEA R7, R30, R6, 0x1 ;  /* 0x000000061e077211 */ /* 0x000fe400078e08ff */
[----:B------:R-:W-:Y:S02]  /*1540*/  LEA R202, P1, R9, R28, 0x1 ;  /* 0x0000001c09ca7211 */ /* 0x000fe400078208ff */
[----:B------:R-:W-:-:S02]  /*1550*/  LEA.HI.X.SX32 R201, R8, R118, 0x1, P0 ;  /* 0x0000007608c97211 */ /* 0x000fc400000f0eff */
[----:B------:R-:W-:Y:S01]  /*1560*/  LEA.HI.X.SX32 R205, R10, R118, 0x1, P2 ;  /* 0x000000760acd7211 */ /* 0x000fe200010f0eff */
[----:B------:R-:W-:Y:S01]  /*1570*/  IMAD.MOV.U32 R10, RZ, RZ, -0x800000 ;  /* 0xff800000ff0a7424 */ /* 0x000fe200078e00ff */
[----:B------:R-:W-:Y:S02]  /*1580*/  LEA R112, P2, R4, R28, 0x1 ;  /* 0x0000001c04707211 */ /* 0x000fe400078408ff */
[----:B------:R-:W-:Y:S02]  /*1590*/  LEA R8, R30, R7, 0x1 ;  /* 0x000000071e087211 */ /* 0x000fe400078e08ff */
[----:B------:R-:W-:Y:S02]  /*15a0*/  LEA.HI.X.SX32 R203, R9, R118, 0x1, P1 ;  /* 0x0000007609cb7211 */ /* 0x000fe400008f0eff */
[----:B------:R-:W-:Y:S02]  /*15b0*/  LEA R114, P1, R12, R28, 0x1 ;  /* 0x0000001c0c727211 */ /* 0x000fe400078208ff */
[-C--:B------:R-:W-:Y:S01]  /*15c0*/  LEA.HI.X.SX32 R113, R4, R118.reuse, 0x1, P2 ;  /* 0x0000007604717211 */ /* 0x080fe200010f0eff */
[----:B------:R-:W-:Y:S01]  /*15d0*/  IMAD R4, R30, 0x2, R8 ;  /* 0x000000021e047824 */ /* 0x000fe200078e0208 */
[----:B------:R-:W-:-:S02]  /*15e0*/  LEA.HI.X.SX32 R115, R12, R118, 0x1, P1 ;  /* 0x000000760c737211 */ /* 0x000fc400008f0eff */
[----:B------:R-:W-:Y:S02]  /*15f0*/  LEA R108, P1, R5, R28, 0x1 ;  /* 0x0000001c056c7211 */ /* 0x000fe400078208ff */
[----:B------:R-:W-:Y:S02]  /*1600*/  LEA R9, R30, R4, 0x1 ;  /* 0x000000041e097211 */ /* 0x000fe400078e08ff */
[----:B------:R-:W-:Y:S02]  /*1610*/  LEA R206, P0, R11, R28, 0x1 ;  /* 0x0000001c0bce7211 */ /* 0x000fe400078008ff */
[----:B------:R-:W-:Y:S02]  /*1620*/  LEA.HI.X.SX32 R109, R5, R118, 0x1, P1 ;  /* 0x00000076056d7211 */ /* 0x000fe400008f0eff */
[----:B------:R-:W-:Y:S02]  /*1630*/  LEA R106, P2, R6, R28, 0x1 ;  /* 0x0000001c066a7211 */ /* 0x000fe400078408ff */
[----:B------:R-:W-:-:S02]  /*1640*/  LEA R5, R30, R9, 0x1 ;  /* 0x000000091e057211 */ /* 0x000fc400078e08ff */
[----:B------:R-:W-:Y:S02]  /*1650*/  LEA.HI.X.SX32 R207, R11, R118, 0x1, P0 ;  /* 0x000000760bcf7211 */ /* 0x000fe400000f0eff */
[C---:B------:R-:W-:Y:S02]  /*1660*/  LEA R110, P0, R13.reuse, R28, 0x1 ;  /* 0x0000001c0d6e7211 */ /* 0x040fe400078008ff */
[----:B------:R-:W-:Y:S01]  /*1670*/  LEA.HI.X.SX32 R107, R6, R118, 0x1, P2 ;  /* 0x00000076066b7211 */ /* 0x000fe200010f0eff */
[----:B------:R-:W-:Y:S01]  /*1680*/  IMAD R6, R30, 0x2, R5 ;  /* 0x000000021e067824 */ /* 0x000fe200078e0205 */
[----:B------:R-:W-:Y:S02]  /*1690*/  LEA R20, P2, R4, R28, 0x1 ;  /* 0x0000001c04147211 */ /* 0x000fe400078408ff */
[----:B------:R-:W-:Y:S02]  /*16a0*/  LEA.HI.X.SX32 R111, R13, R118, 0x1, P0 ;  /* 0x000000760d6f7211 */ /* 0x000fe400000f0eff */
[----:B------:R-:W-:-:S02]  /*16b0*/  LEA R104, P0, R7, R28, 0x1 ;  /* 0x0000001c07687211 */ /* 0x000fc400078008ff */
[----:B------:R-:W-:Y:S02]  /*16c0*/  LEA.HI.X.SX32 R21, R4, R118, 0x1, P2 ;  /* 0x0000007604157211 */ /* 0x000fe400010f0eff */
[----:B------:R-:W-:Y:S02]  /*16d0*/  LEA R22, P1, R8, R28, 0x1 ;  /* 0x0000001c08167211 */ /* 0x000fe400078208ff */
[----:B------:R-:W-:Y:S02]  /*16e0*/  LEA R4, R30, R6, 0x1 ;  /* 0x000000061e047211 */ /* 0x000fe400078e08ff */
[-C--:B------:R-:W-:Y:S01]  /*16f0*/  LEA.HI.X.SX32 R105, R7, R118.reuse, 0x1, P0 ;  /* 0x0000007607697211 */ /* 0x080fe200000f0eff */
[----:B------:R-:W-:Y:S01]  /*1700*/  IMAD.MOV.U32 R7, RZ, RZ, -0x800000 ;  /* 0xff800000ff077424 */ /* 0x000fe200078e00ff */
[----:B------:R-:W-:Y:S02]  /*1710*/  LEA.HI.X.SX32 R23, R8, R118, 0x1, P1 ;  /* 0x0000007608177211 */ /* 0x000fe400008f0eff */
[----:B------:R-:W-:-:S02]  /*1720*/  LEA R18, P0, R9, R28, 0x1 ;  /* 0x0000001c09127211 */ /* 0x000fc400078008ff */
[-C--:B------:R-:W-:Y:S02]  /*1730*/  LEA R14, P2, R6, R28.reuse, 0x1 ;  /* 0x0000001c060e7211 */ /* 0x080fe400078408ff */
[-C--:B------:R-:W-:Y:S02]  /*1740*/  LEA R12, P3, R4, R28.reuse, 0x1 ;  /* 0x0000001c040c7211 */ /* 0x080fe400078608ff */
[----:B------:R-:W-:Y:S02]  /*1750*/  LEA R16, P1, R5, R28, 0x1 ;  /* 0x0000001c05107211 */ /* 0x000fe400078208ff */
[-C--:B------:R-:W-:Y:S02]  /*1760*/  LEA.HI.X.SX32 R19, R9, R118.reuse, 0x1, P0 ;  /* 0x0000007609137211 */ /* 0x080fe400000f0eff */
[-C--:B------:R-:W-:Y:S02]  /*1770*/  LEA.HI.X.SX32 R15, R6, R118.reuse, 0x1, P2 ;  /* 0x00000076060f7211 */ /* 0x080fe400010f0eff */
[----:B------:R-:W-:-:S02]  /*1780*/  LEA.HI.X.SX32 R13, R4, R118, 0x1, P3 ;  /* 0x00000076040d7211 */ /* 0x000fc400018f0eff */
[----:B------:R-:W-:Y:S02]  /*1790*/  LEA.HI.X.SX32 R17, R5, R118, 0x1, P1 ;  /* 0x0000007605117211 */ /* 0x000fe400008f0eff */
[----:B------:R-:W-:Y:S02]  /*17a0*/  MOV R8, 0x3f800000 ;  /* 0x3f80000000087802 */ /* 0x000fe40000000f00 */
[----:B------:R-:W-:Y:S02]  /*17b0*/  MOV R4, RZ ;  /* 0x000000ff00047202 */ /* 0x000fe40000000f00 */
[----:B------:R-:W-:Y:S02]  /*17c0*/  MOV R6, RZ ;  /* 0x000000ff00067202 */ /* 0x000fe40000000f00 */
[----:B------:R-:W-:-:S07]  /*17d0*/  MOV R9, 0x3f800000 ;  /* 0x3f80000000097802 */ /* 0x000fce0000000f00 */
.L_x_1:
[----:B------:R-:W2:Y:S04]  /*17e0*/  LDL.64 R214, [R1+0x18] ;  /* 0x0000180001d67983 */ /* 0x000ea80000100a00 */
[----:B------:R-:W3:Y:S04]  /*17f0*/  LDL.64 R212, [R1+0x10] ;  /* 0x0000100001d47983 */ /* 0x000ee80000100a00 */
[----:B------:R-:W4:Y:S04]  /*1800*/  LDL.64 R210, [R1+0x8] ;  /* 0x0000080001d27983 */ /* 0x000f280000100a00 */
[----:B------:R-:W5:Y:S01]  /*1810*/  LDL.64 R208, [R1] ;  /* 0x0000000001d07983 */ /* 0x000f620000100a00 */
[----:B------:R-:W-:-:S04]  /*1820*/  IMAD.WIDE R34, R4, 0x2, R250 ;  /* 0x0000000204227825 */ /* 0x000fc800078e02fa */
[C---:B------:R-:W-:Y:S01]  /*1830*/  IMAD.WIDE R36, R4.reuse, 0x2, R248 ;  /* 0x0000000204247825 */ /* 0x040fe200078e02f8 */
[----:B------:R0:W5:Y:S03]  /*1840*/  LDG.E.U16 R52, desc[UR40][R34.64] ;  /* 0x0000002822347981 */ /* 0x000166000c1e1500 */
[C---:B------:R-:W-:Y:S01]  /*1850*/  IMAD.WIDE R38, R4.reuse, 0x2, R238 ;  /* 0x0000000204267825 */ /* 0x040fe200078e02ee */
[----:B------:R1:W5:Y:S03]  /*1860*/  LDG.E.U16 R53, desc[UR40][R36.64] ;  /* 0x0000002824357981 */ /* 0x000366000c1e1500 */
[C---:B------:R-:W-:Y:S01]  /*1870*/  IMAD.WIDE R40, R4.reuse, 0x2, R120 ;  /* 0x0000000204287825 */ /* 0x040fe200078e0278 */
[----:B------:R1:W5:Y:S03]  /*1880*/  LDG.E.U16 R55, desc[UR40][R38.64] ;  /* 0x0000002826377981 */ /* 0x000366000c1e1500 */
[C---:B------:R-:W-:Y:S01]  /*1890*/  IMAD.WIDE R42, R4.reuse, 0x2, R122 ;  /* 0x00000002042a7825 */ /* 0x040fe200078e027a */
[----:B------:R1:W5:Y:S03]  /*18a0*/  LDG.E.U16 R56, desc[UR40][R40.64] ;  /* 0x0000002828387981 */ /* 0x000366000c1e1500 */
[----:B------:R-:W-:-:S04]  /*18b0*/  IMAD.WIDE R44, R4, 0x2, R124 ;  /* 0x00000002042c7825 */ /* 0x000fc800078e027c */
[C---:B0-----:R-:W-:Y:S01]  /*18c0*/  IMAD.WIDE R34, R4.reuse, 0x2, R130 ;  /* 0x0000000204227825 */ /* 0x041fe200078e0282 */
[----:B------:R0:W5:Y:S03]  /*18d0*/  LDG.E.U16 R57, desc[UR40][R44.64] ;  /* 0x000000282c397981 */ /* 0x000166000c1e1500 */
[C---:B------:R-:W-:Y:S01]  /*18e0*/  IMAD.WIDE R46, R4.reuse, 0x2, R134 ;  /* 0x00000002042e7825 */ /* 0x040fe200078e0286 */
[----:B------:R0:W5:Y:S03]  /*18f0*/  LDG.E.U16 R60, desc[UR40][R34.64] ;  /* 0x00000028223c7981 */ /* 0x000166000c1e1500 */
[C---:B-1----:R-:W-:Y:S01]  /*1900*/  IMAD.WIDE R36, R4.reuse, 0x2, R132 ;  /* 0x0000000204247825 */ /* 0x042fe200078e0284 */
[----:B------:R1:W5:Y:S03]  /*1910*/  LDG.E.U16 R62, desc[UR40][R46.64] ;  /* 0x000000282e3e7981 */ /* 0x000366000c1e1500 */
[C---:B------:R-:W-:Y:S01]  /*1920*/  IMAD.WIDE R38, R4.reuse, 0x2, R138 ;  /* 0x0000000204267825 */ /* 0x040fe200078e028a */
[----:B------:R1:W5:Y:S03]  /*1930*/  LDG.E.U16 R61, desc[UR40][R36.64] ;  /* 0x00000028243d7981 */ /* 0x000366000c1e1500 */
[C---:B------:R-:W-:Y:S01]  /*1940*/  IMAD.WIDE R40, R4.reuse, 0x2, R140 ;  /* 0x0000000204287825 */ /* 0x040fe200078e028c */
[----:B------:R1:W5:Y:S03]  /*1950*/  LDG.E.U16 R64, desc[UR40][R38.64] ;  /* 0x0000002826407981 */ /* 0x000366000c1e1500 */
[C---:B0-----:R-:W-:Y:S01]  /*1960*/  IMAD.WIDE R44, R4.reuse, 0x2, R144 ;  /* 0x00000002042c7825 */ /* 0x041fe200078e0290 */
[----:B------:R0:W5:Y:S03]  /*1970*/  LDG.E.U16 R65, desc[UR40][R40.64] ;  /* 0x0000002828417981 */ /* 0x000166000c1e1500 */
[----:B------:R-:W-:-:S02]  /*1980*/  IMAD.WIDE R34, R4, 0x2, R152 ;  /* 0x0000000204227825 */ /* 0x000fc400078e0298 */
[----:B------:R-:W5:Y:S02]  /*1990*/  LDG.E.U16 R44, desc[UR40][R44.64] ;  /* 0x000000282c2c7981 */ /* 0x000f64000c1e1500 */
[C---:B-1----:R-:W-:Y:S02]  /*19a0*/  IMAD.WIDE R46, R4.reuse, 0x2, R156 ;  /* 0x00000002042e7825 */ /* 0x042fe400078e029c */
[----:B------:R-:W5:Y:S02]  /*19b0*/  LDG.E.U16 R34, desc[UR40][R34.64] ;  /* 0x0000002822227981 */ /* 0x000f64000c1e1500 */
[C---:B------:R-:W-:Y:S02]  /*19c0*/  IMAD.WIDE R48, R4.reuse, 0x2, R160 ;  /* 0x0000000204307825 */ /* 0x040fe400078e02a0 */
[----:B------:R-:W5:Y:S02]  /*19d0*/  LDG.E.U16 R46, desc[UR40][R46.64] ;  /* 0x000000282e2e7981 */ /* 0x000f64000c1e1500 */
[----:B------:R-:W-:-:S02]  /*19e0*/  IMAD.WIDE R50, R4, 0x2, R164 ;  /* 0x0000000204327825 */ /* 0x000fc400078e02a4 */
[----:B------:R-:W5:Y:S02]  /*19f0*/  LDG.E.U16 R48, desc[UR40][R48.64] ;  /* 0x0000002830307981 */ /* 0x000f64000c1e1500 */
[C---:B------:R-:W-:Y:S02]  /*1a00*/  IMAD.WIDE R36, R4.reuse, 0x2, R154 ;  /* 0x0000000204247825 */ /* 0x040fe400078e029a */
[----:B------:R-:W5:Y:S02]  /*1a10*/  LDG.E.U16 R50, desc[UR40][R50.64] ;  /* 0x0000002832327981 */ /* 0x000f64000c1e1500 */
[C---:B------:R-:W-:Y:S02]  /*1a20*/  IMAD.WIDE R38, R4.reuse, 0x2, R158 ;  /* 0x0000000204267825 */ /* 0x040fe400078e029e */
[----:B------:R-:W5:Y:S02]  /*1a30*/  LDG.E.U16 R36, desc[UR40][R36.64] ;  /* 0x0000002824247981 */ /* 0x000f64000c1e1500 */
[----:B0-----:R-:W-:-:S02]  /*1a40*/  IMAD.WIDE R40, R4, 0x2, R162 ;  /* 0x0000000204287825 */ /* 0x001fc400078e02a2 */
[----:B------:R-:W5:Y:S04]  /*1a50*/  LDG.E.U16 R38, desc[UR40][R38.64] ;  /* 0x0000002826267981 */ /* 0x000f68000c1e1500 */
[----:B------:R-:W5:Y:S01]  /*1a60*/  LDG.E.U16 R40, desc[UR40][R40.64] ;  /* 0x0000002828287981 */ /* 0x000f62000c1e1500 */
[----:B--2---:R-:W-:-:S04]  /*1a70*/  IMAD.WIDE R28, R4, 0x2, R214 ;  /* 0x00000002041c7825 */ /* 0x004fc800078e02d6 */
[C---:B---3--:R-:W-:Y:S01]  /*1a80*/  IMAD.WIDE R30, R4.reuse, 0x2, R212 ;  /* 0x00000002041e7825 */ /* 0x048fe200078e02d4 */
[----:B------:R0:W2:Y:S03]  /*1a90*/  LDG.E.U16 R11, desc[UR40][R28.64] ;  /* 0x000000281c0b7981 */ /* 0x0000a6000c1e1500 */
[C---:B----4-:R-:W-:Y:S01]  /*1aa0*/  IMAD.WIDE R32, R4.reuse, 0x2, R210 ;  /* 0x0000000204207825 */ /* 0x050fe200078e02d2 */
[----:B------:R1:W3:Y:S03]  /*1ab0*/  LDG.E.U16 R24, desc[UR40][R30.64] ;  /* 0x000000281e187981 */ /* 0x0002e6000c1e1500 */
[C---:B-----5:R-:W-:Y:S01]  /*1ac0*/  IMAD.WIDE R26, R4.reuse, 0x2, R208 ;  /* 0x00000002041a7825 */ /* 0x060fe200078e02d0 */
[----:B------:R4:W5:Y:S03]  /*1ad0*/  LDG.E.U16 R25, desc[UR40][R32.64] ;  /* 0x0000002820197981 */ /* 0x000966000c1e1500 */
[----:B0-----:R-:W-:-:S02]  /*1ae0*/  IMAD.WIDE R28, R4, 0x2, R246 ;  /* 0x00000002041c7825 */ /* 0x001fc400078e02f6 */
[----:B------:R-:W3:Y:S02]  /*1af0*/  LDG.E.U16 R26, desc[UR40][R26.64] ;  /* 0x000000281a1a7981 */ /* 0x000ee4000c1e1500 */
[C---:B-1----:R-:W-:Y:S02]  /*1b00*/  IMAD.WIDE R30, R4.reuse, 0x2, R126 ;  /* 0x00000002041e7825 */ /* 0x042fe400078e027e */
[----:B------:R0:W3:Y:S02]  /*1b10*/  LDG.E.U16 R54, desc[UR40][R28.64] ;  /* 0x000000281c367981 */ /* 0x0000e4000c1e1500 */
[C---:B----4-:R-:W-:Y:S02]  /*1b20*/  IMAD.WIDE R32, R4.reuse, 0x2, R128 ;  /* 0x0000000204207825 */ /* 0x050fe400078e0280 */
[----:B------:R1:W4:Y:S04]  /*1b30*/  LDG.E.U16 R58, desc[UR40][R30.64] ;  /* 0x000000281e3a7981 */ /* 0x000328000c1e1500 */
[----:B------:R1:W4:Y:S01]  /*1b40*/  LDG.E.U16 R27, desc[UR40][R42.64] ;  /* 0x000000282a1b7981 */ /* 0x000322000c1e1500 */
[----:B0-----:R-:W-:-:S03]  /*1b50*/  IMAD.WIDE R28, R4, 0x2, R136 ;  /* 0x00000002041c7825 */ /* 0x001fc600078e0288 */
[----:B------:R0:W4:Y:S01]  /*1b60*/  LDG.E.U16 R59, desc[UR40][R32.64] ;  /* 0x00000028203b7981 */ /* 0x000122000c1e1500 */
[----:B-1----:R-:W-:-:S03]  /*1b70*/  IMAD.WIDE R30, R4, 0x2, R148 ;  /* 0x00000002041e7825 */ /* 0x002fc600078e0294 */
[----:B------:R1:W4:Y:S01]  /*1b80*/  LDG.E.U16 R63, desc[UR40][R28.64] ;  /* 0x000000281c3f7981 */ /* 0x000322000c1e1500 */
[----:B------:R-:W-:-:S03]  /*1b90*/  IMAD.WIDE R42, R4, 0x2, R142 ;  /* 0x00000002042a7825 */ /* 0x000fc600078e028e */
[----:B------:R1:W4:Y:S01]  /*1ba0*/  LDG.E.U16 R66, desc[UR40][R30.64] ;  /* 0x000000281e427981 */ /* 0x000322000c1e1500 */
[----:B0-----:R-:W-:-:S03]  /*1bb0*/  IMAD.WIDE R32, R4, 0x2, R150 ;  /* 0x0000000204207825 */ /* 0x001fc600078e0296 */
[----:B------:R-:W4:Y:S01]  /*1bc0*/  LDG.E.U16 R42, desc[UR40][R42.64] ;  /* 0x000000282a2a7981 */ /* 0x000f22000c1e1500 */
[----:B-1----:R-:W-:-:S03]  /*1bd0*/  IMAD.WIDE R28, R4, 0x2, R146 ;  /* 0x00000002041c7825 */ /* 0x002fc600078e0292 */
[----:B------:R-:W4:Y:S01]  /*1be0*/  LDG.E.U16 R32, desc[UR40][R32.64] ;  /* 0x0000002820207981 */ /* 0x000f22000c1e1500 */
[----:B------:R-:W-:-:S03]  /*1bf0*/  IMAD.WIDE R30, R4, 0x2, R166 ;  /* 0x00000002041e7825 */ /* 0x000fc600078e02a6 */
[----:B------:R0:W4:Y:S04]  /*1c00*/  LDG.E.U16 R28, desc[UR40][R28.64] ;  /* 0x000000281c1c7981 */ /* 0x000128000c1e1500 */
[----:B------:R1:W4:Y:S01]  /*1c10*/  LDG.E.U16 R43, desc[UR40][R30.64] ;  /* 0x000000281e2b7981 */ /* 0x000322000c1e1500 */
[----:B------:R-:W-:-:S04]  /*1c20*/  LOP3.LUT R5, R0, 0xc0, RZ, 0xc0, !PT ;  /* 0x000000c000057812 */ /* 0x000fc800078ec0ff */
[----:B------:R-:W-:Y:S02]  /*1c30*/  SHF.R.U32.HI R68, RZ, 0x2, R5 ;  /* 0x00000002ff447819 */ /* 0x000fe40000011605 */
[----:B0-----:R-:W-:-:S04]  /*1c40*/  SHF.L.U32 R29, R0, 0x1, RZ ;  /* 0x00000001001d7819 */ /* 0x001fc800000006ff */
[----:B------:R-:W-:Y:S01]  /*1c50*/  LOP3.LUT R29, R68, 0x1fe, R29, 0x78, !PT ;  /* 0x000001fe441d7812 */ /* 0x000fe200078e781d */
[----:B------:R-:W-:Y:S03]  /*1c60*/  BAR.SYNC.DEFER_BLOCKING 0x0 ;  /* 0x0000000000007b1d */ /* 0x000fe60000010000 */
[----:B------:R-:W-:-:S03]  /*1c70*/  LOP3.LUT R37, R29, 0x40, RZ, 0x3c, !PT ;  /* 0x000000401d257812 */ /* 0x000fc600078e3cff */
[----:B------:R-:W-:Y:S04]  /*1c80*/  STS.U16 [R29+UR7+0x800], R52 ;  /* 0x000800341d007988 */ /* 0x000fe80008000407 */
[----:B------:R-:W-:Y:S04]  /*1c90*/  STS.U16 [R29+UR7+0x1000], R56 ;  /* 0x001000381d007988 */ /* 0x000fe80008000407 */
[----:B------:R-:W-:Y:S04]  /*1ca0*/  STS.U16 [R29+UR7+0x1400], R57 ;  /* 0x001400391d007988 */ /* 0x000fe80008000407 */
[----:B------:R-:W-:Y:S04]  /*1cb0*/  STS.U16 [R29+UR7+0x1c00], R61 ;  /* 0x001c003d1d007988 */ /* 0x000fe80008000407 */
[----:B------:R-:W-:Y:S04]  /*1cc0*/  STS.U16 [R29+UR7+0x2400], R65 ;  /* 0x002400411d007988 */ /* 0x000fe80008000407 */
[----:B------:R-:W-:Y:S04]  /*1cd0*/  STS.U16 [R29+UR7+0x2800], R44 ;  /* 0x0028002c1d007988 */ /* 0x000fe80008000407 */
[----:B------:R0:W-:Y:S04]  /*1ce0*/  STS.U16 [R29+UR7+0x3000], R34 ;  /* 0x003000221d007988 */ /* 0x0001e80008000407 */
[----:B------:R-:W-:Y:S04]  /*1cf0*/  STS.U16 [R29+UR7+0x3400], R46 ;  /* 0x0034002e1d007988 */ /* 0x000fe80008000407 */
[----:B------:R-:W-:Y:S04]  /*1d00*/  STS.U16 [R29+UR7+0x3800], R48 ;  /* 0x003800301d007988 */ /* 0x000fe80008000407 */
[----:B------:R-:W-:Y:S01]  /*1d10*/  STS.U16 [R29+UR7+0x3c00], R50 ;  /* 0x003c00321d007988 */ /* 0x000fe20008000407 */
[----:B------:R-:W-:Y:S01]  /*1d20*/  LOP3.LUT R35, R0, 0x80, RZ, 0xc0, !PT ;  /* 0x0000008000237812 */ /* 0x000fe200078ec0ff */
[----:B-1----:R-:W-:-:S03]  /*1d30*/  IMAD.WIDE R30, R6, 0x2, R176 ;  /* 0x00000002061e7825 */ /* 0x002fc600078e02b0 */
[----:B------:R-:W-:Y:S01]  /*1d40*/  ISETP.NE.U32.AND P0, PT, R35, RZ, PT ;  /* 0x000000ff2300720c */ /* 0x000fe20003f05070 */
[----:B0-----:R-:W-:Y:S01]  /*1d50*/  IMAD.WIDE R34, R6, 0x2, R180 ;  /* 0x0000000206227825 */ /* 0x001fe200078e02b4 */
[----:B------:R-:W-:Y:S02]  /*1d60*/  LOP3.LUT R45, R0, 0x3f, RZ, 0xc0, !PT ;  /* 0x0000003f002d7812 */ /* 0x000fe400078ec0ff */
[----:B------:R-:W-:-:S03]  /*1d70*/  SEL R70, RZ, 0x90, !P0 ;  /* 0x00000090ff467807 */ /* 0x000fc60004000000 */
[----:B------:R-:W-:Y:S02]  /*1d80*/  IMAD.SHL.U32 R45, R45, 0x2, RZ ;  /* 0x000000022d2d7824 */ /* 0x000fe400078e00ff */
[----:B------:R-:W-:Y:S01]  /*1d90*/  IMAD.WIDE R232, R6, 0x2, R182 ;  /* 0x0000000206e87825 */ /* 0x000fe200078e02b6 */
[----:B------:R-:W-:-:S03]  /*1da0*/  SHF.L.U32 R5, R0, 0x7, RZ ;  /* 0x0000000700057819 */ /* 0x000fc600000006ff */
[----:B------:R-:W-:Y:S01]  /*1db0*/  IMAD.WIDE R228, R6, 0x2, R198 ;  /* 0x0000000206e47825 */ /* 0x000fe200078e02c6 */
[----:B------:R-:W-:-:S03]  /*1dc0*/  LOP3.LUT R70, R70, R45, RZ, 0x3c, !PT ;  /* 0x0000002d46467212 */ /* 0x000fc600078e3cff */
[----:B------:R-:W-:Y:S01]  /*1dd0*/  IMAD.WIDE R216, R6, 0x2, R206 ;  /* 0x0000000206d87825 */ /* 0x000fe200078e02ce */
[----:B------:R-:W-:Y:S01]  /*1de0*/  LOP3.LUT R5, R70, 0x2000, R5, 0xf8, !PT ;  /* 0x0000200046057812 */ /* 0x000fe200078ef805 */
[----:B------:R-:W-:Y:S01]  /*1df0*/  UMOV UR39, 0x40000040 ;  /* 0x4000004000277882 */ /* 0x000fe20000000000 */
[----:B--2---:R-:W-:Y:S04]  /*1e00*/  STS.U16 [R29+UR7], R11 ;  /* 0x0000000b1d007988 */ /* 0x004fe80008000407 */
[----:B-----5:R-:W-:Y:S04]  /*1e10*/  STS.U16 [R29+UR7+0x400], R25 ;  /* 0x000400191d007988 */ /* 0x020fe80008000407 */
[----:B---3--:R-:W-:Y:S04]  /*1e20*/  STS.U16 [R29+UR7+0xc00], R54 ;  /* 0x000c00361d007988 */ /* 0x008fe80008000407 */
[----:B----4-:R-:W-:Y:S04]  /*1e30*/  STS.U16 [R29+UR7+0x1800], R59 ;  /* 0x0018003b1d007988 */ /* 0x010fe80008000407 */
[----:B------:R-:W-:Y:S04]  /*1e40*/  STS.U16 [R29+UR7+0x2000], R63 ;  /* 0x0020003f1d007988 */ /* 0x000fe80008000407 */
[----:B------:R-:W-:Y:S04]  /*1e50*/  STS.U16 [R29+UR7+0x2c00], R66 ;  /* 0x002c00421d007988 */ /* 0x000fe80008000407 */
[----:B------:R0:W-:Y:S04]  /*1e60*/  STS.U16 [R37+UR7+0x200], R24 ;  /* 0x0002001825007988 */ /* 0x0001e80008000407 */
[----:B------:R-:W-:Y:S04]  /*1e70*/  STS.U16 [R37+UR7+0x600], R26 ;  /* 0x0006001a25007988 */ /* 0x000fe80008000407 */
[----:B------:R-:W-:Y:S04]  /*1e80*/  STS.U16 [R37+UR7+0xa00], R53 ;  /* 0x000a003525007988 */ /* 0x000fe80008000407 */
[----:B------:R-:W-:Y:S04]  /*1e90*/  STS.U16 [R37+UR7+0xe00], R55 ;  /* 0x000e003725007988 */ /* 0x000fe80008000407 */
[----:B------:R1:W-:Y:S04]  /*1ea0*/  STS.U16 [R37+UR7+0x1200], R27 ;  /* 0x0012001b25007988 */ /* 0x0003e80008000407 */
[----:B------:R-:W-:Y:S04]  /*1eb0*/  STS.U16 [R37+UR7+0x1600], R58 ;  /* 0x0016003a25007988 */ /* 0x000fe80008000407 */
[----:B------:R-:W-:Y:S04]  /*1ec0*/  STS.U16 [R37+UR7+0x1a00], R60 ;  /* 0x001a003c25007988 */ /* 0x000fe80008000407 */
[----:B------:R-:W-:Y:S04]  /*1ed0*/  STS.U16 [R37+UR7+0x1e00], R62 ;  /* 0x001e003e25007988 */ /* 0x000fe80008000407 */
[----:B------:R-:W-:Y:S04]  /*1ee0*/  STS.U16 [R37+UR7+0x2200], R64 ;  /* 0x0022004025007988 */ /* 0x000fe80008000407 */
[----:B------:R-:W-:Y:S04]  /*1ef0*/  STS.U16 [R37+UR7+0x2600], R42 ;  /* 0x0026002a25007988 */ /* 0x000fe80008000407 */
[----:B------:R2:W-:Y:S04]  /*1f00*/  STS.U16 [R37+UR7+0x2a00], R28 ;  /* 0x002a001c25007988 */ /* 0x0005e80008000407 */
[----:B------:R3:W-:Y:S04]  /*1f10*/  STS.U16 [R37+UR7+0x2e00], R32 ;  /* 0x002e002025007988 */ /* 0x0007e80008000407 */
[----:B------:R-:W-:Y:S04]  /*1f20*/  STS.U16 [R37+UR7+0x3200], R36 ;  /* 0x0032002425007988 */ /* 0x000fe80008000407 */
[----:B------:R-:W-:Y:S04]  /*1f30*/  STS.U16 [R37+UR7+0x3600], R38 ;  /* 0x0036002625007988 */ /* 0x000fe80008000407 */
[----:B------:R-:W-:Y:S04]  /*1f40*/  STS.U16 [R37+UR7+0x3a00], R40 ;  /* 0x003a002825007988 */ /* 0x000fe80008000407 */
[----:B------:R4:W-:Y:S01]  /*1f50*/  STS.U16 [R37+UR7+0x3e00], R43 ;  /* 0x003e002b25007988 */ /* 0x0009e20008000407 */
[----:B------:R5:W-:Y:S06]  /*1f60*/  MEMBAR.ALL.CTA ;  /* 0x0000000000007992 */ /* 0x000bec0000008000 */
[----:B-----5:R-:W5:Y:S01]  /*1f70*/  FENCE.VIEW.ASYNC.S ;  /* 0x00000000000073c6 */ /* 0x020f620000000000 */
[----:B0-----:R-:W-:-:S04]  /*1f80*/  IMAD.WIDE R24, R6, 0x2, R168 ;  /* 0x0000000206187825 */ /* 0x001fc800078e02a8 */
[C---:B-1----:R-:W-:Y:S01]  /*1f90*/  IMAD.WIDE R26, R6.reuse, 0x2, R170 ;  /* 0x00000002061a7825 */ /* 0x042fe200078e02aa */
[----:B-----5:R-:W-:Y:S03]  /*1fa0*/  BAR.SYNC.DEFER_BLOCKING 0x0 ;  /* 0x0000000000007b1d */ /* 0x020fe60000010000 */
[----:B--2---:R-:W-:-:S04]  /*1fb0*/  IMAD.WIDE R28, R6, 0x2, R172 ;  /* 0x00000002061c7825 */ /* 0x004fc800078e02ac */
[----:B---3--:R-:W-:-:S04]  /*1fc0*/  IMAD.WIDE R32, R6, 0x2, R178 ;  /* 0x0000000206207825 */ /* 0x008fc800078e02b2 */
[C---:B----4-:R-:W-:Y:S01]  /*1fd0*/  IMAD.WIDE R36, R6.reuse, 0x2, R188 ;  /* 0x0000000206247825 */ /* 0x050fe200078e02bc */
[----:B------:R0:W2:Y:S04]  /*1fe0*/  LDG.E.U16 R116, desc[UR40][R24.64] ;  /* 0x0000002818747981 */ /* 0x0000a8000c1e1500 */
[----:B------:R1:W3:Y:S04]  /*1ff0*/  LDG.E.U16 R11, desc[UR40][R26.64] ;  /* 0x000000281a0b7981 */ /* 0x0002e8000c1e1500 */
[----:B------:R4:W5:Y:S01]  /*2000*/  LDG.E.U16 R219, desc[UR40][R28.64] ;  /* 0x000000281cdb7981 */ /* 0x000962000c1e1500 */
[----:B0-----:R-:W-:-:S03]  /*2010*/  IMAD.WIDE R24, R6, 0x2, R184 ;  /* 0x0000000206187825 */ /* 0x001fc600078e02b8 */
[----:B------:R0:W3:Y:S01]  /*2020*/  LDG.E.U16 R118, desc[UR40][R30.64] ;  /* 0x000000281e767981 */ /* 0x0000e2000c1e1500 */
[----:B-1----:R-:W-:-:S03]  /*2030*/  IMAD.WIDE R26, R6, 0x2, R186 ;  /* 0x00000002061a7825 */ /* 0x002fc600078e02ba */
[----:B------:R1:W5:Y:S01]  /*2040*/  LDG.E.U16 R208, desc[UR40][R32.64] ;  /* 0x0000002820d07981 */ /* 0x000362000c1e1500 */
[----:B----4-:R-:W-:-:S03]  /*2050*/  IMAD.WIDE R28, R6, 0x2, R192 ;  /* 0x00000002061c7825 */ /* 0x010fc600078e02c0 */
[----:B------:R4:W5:Y:S01]  /*2060*/  LDG.E.U16 R223, desc[UR40][R34.64] ;  /* 0x0000002822df7981 */ /* 0x000962000c1e1500 */
[----:B0-----:R-:W-:-:S03]  /*2070*/  IMAD.WIDE R30, R6, 0x2, R194 ;  /* 0x00000002061e7825 */ /* 0x001fc600078e02c2 */
[----:B------:R0:W5:Y:S01]  /*2080*/  LDG.E.U16 R210, desc[UR40][R24.64] ;  /* 0x0000002818d27981 */ /* 0x000162000c1e1500 */
        /* <DEDUP_REMOVED lines=8> */
[----:B------:R-:W-:-:S03]  /*2110*/  IMAD.WIDE R38, R6, 0x2, R190 ;  /* 0x0000000206267825 */ /* 0x000fc600078e02be */
        /* <DEDUP_REMOVED lines=8> */
[----:B------:R-:W5:Y:S01]  /*21a0*/  LDG.E.U16 R232, desc[UR40][R232.64] ;  /* 0x00000028e8e87981 */ /* 0x000f62000c1e1500 */
[----:B----4-:R-:W-:-:S03]  /*21b0*/  IMAD.WIDE R34, R6, 0x2, R22 ;  /* 0x0000000206227825 */ /* 0x010fc600078e0216 */
[----:B------:R-:W4:Y:S01]  /*21c0*/  LDG.E.U16 R228, desc[UR40][R228.64] ;  /* 0x00000028e4e47981 */ /* 0x000f22000c1e1500 */
[----:B0-----:R-:W-:-:S03]  /*21d0*/  IMAD.WIDE R24, R6, 0x2, R14 ;  /* 0x0000000206187825 */ /* 0x001fc600078e020e */
[----:B------:R-:W4:Y:S01]  /*21e0*/  LDG.E.U16 R216, desc[UR40][R216.64] ;  /* 0x00000028d8d87981 */ /* 0x000f22000c1e1500 */
[----:B-1----:R-:W-:-:S03]  /*21f0*/  IMAD.WIDE R26, R6, 0x2, R12 ;  /* 0x00000002061a7825 */ /* 0x002fc600078e020c */
[----:B------:R-:W4:Y:S04]  /*2200*/  LDG.E.U16 R231, desc[UR40][R38.64] ;  /* 0x0000002826e77981 */ /* 0x000f28000c1e1500 */
[----:B------:R-:W4:Y:S04]  /*2210*/  LDG.E.U16 R215, desc[UR40][R36.64] ;  /* 0x0000002824d77981 */ /* 0x000f28000c1e1500 */
[----:B------:R-:W4:Y:S04]  /*2220*/  LDG.E.U16 R230, desc[UR40][R28.64] ;  /* 0x000000281ce67981 */ /* 0x000f28000c1e1500 */
[----:B------:R-:W4:Y:S04]  /*2230*/  LDG.E.U16 R229, desc[UR40][R30.64] ;  /* 0x000000281ee57981 */ /* 0x000f28000c1e1500 */
[----:B------:R-:W4:Y:S04]  /*2240*/  LDG.E.U16 R217, desc[UR40][R32.64] ;  /* 0x0000002820d97981 */ /* 0x000f28000c1e1500 */
[----:B------:R-:W4:Y:S04]  /*2250*/  LDG.E.U16 R218, desc[UR40][R34.64] ;  /* 0x0000002822da7981 */ /* 0x000f28000c1e1500 */
[----:B------:R-:W4:Y:S04]  /*2260*/  LDG.E.U16 R233, desc[UR40][R24.64] ;  /* 0x0000002818e97981 */ /* 0x000f28000c1e1500 */
[----:B------:R0:W4:Y:S02]  /*2270*/  LDG.E.U16 R227, desc[UR40][R26.64] ;  /* 0x000000281ae37981 */ /* 0x000124000c1e1500 */
[----:B0-----:R-:W-:-:S06]  /*2280*/  WARPGROUP.ARRIVE ;  /* 0x00000000000079c5 */ /* 0x001fcc0000000000 */
[----:B------:R-:W-:Y:S04]  /*2290*/  HGMMA.64x64x16.F32 R56, gdesc[UR36].tnspA, RZ, !UPT ;  /* 0x20e00000243879f0 */ /* 0x000fe8000c7008ff */
[----:B------:R-:W-:Y:S01]  /*22a0*/  HGMMA.64x64x16.F32 R56, gdesc[UR8].tnspA, R56 ;  /* 0x20e00000083879f0 */ /* 0x000fe20008700838 */
[----:B------:R-:W-:-:S03]  /*22b0*/  UMOV UR20, UR36 ;  /* 0x0000002400147c82 */ /* 0x000fc60008000000 */
[----:B------:R-:W-:Y:S01]  /*22c0*/  HGMMA.64x64x16.F32 R56, gdesc[UR12].tnspA, R56 ;  /* 0x20e000000c3879f0 */ /* 0x000fe20008700838 */
[----:B------:R-:W-:Y:S01]  /*22d0*/  UMOV UR21, UR37 ;  /* 0x0000002500157c82 */ /* 0x000fe20008000000 */
[----:B------:R-:W-:-:S04]  /*22e0*/  IMAD.WIDE R234, R6, 0x2, R114 ;  /* 0x0000000206ea7825 */ /* 0x000fc800078e0272 */
[C---:B------:R-:W-:Y:S02]  /*22f0*/  IMAD.WIDE R236, R6.reuse, 0x2, R106 ;  /* 0x0000000206ec7825 */ /* 0x040fe400078e026a */
[----:B------:R-:W4:Y:S02]  /*2300*/  LDG.E.U16 R234, desc[UR40][R234.64] ;  /* 0x00000028eaea7981 */ /* 0x000f24000c1e1500 */
[----:B------:R-:W-:Y:S02]  /*2310*/  IMAD.WIDE R240, R6, 0x2, R18 ;  /* 0x0000000206f07825 */ /* 0x000fe400078e0212 */
[----:B------:R-:W4:Y:S04]  /*2320*/  LDG.E.U16 R236, desc[UR40][R236.64] ;  /* 0x00000028ecec7981 */ /* 0x000f28000c1e1500 */
[----:B------:R-:W4:Y:S01]  /*2330*/  LDG.E.U16 R240, desc[UR40][R240.64] ;  /* 0x00000028f0f07981 */ /* 0x000f22000c1e1500 */
[----:B------:R-:W-:Y:S04]  /*2340*/  HGMMA.64x64x16.F32 R56, gdesc[UR16].tnspA, R56 ;  /* 0x20e00000103879f0 */ /* 0x000fe80008700838 */
[----:B------:R-:W-:Y:S01]  /*2350*/  HGMMA.64x64x16.F32 R24, gdesc[UR20].tnspA, RZ, !UPT ;  /* 0x20e00000141879f0 */ /* 0x000fe2000c7008ff */
[----:B------:R-:W-:Y:S01]  /*2360*/  UMOV UR24, UR8 ;  /* 0x0000000800187c82 */ /* 0x000fe20008000000 */
[----:B------:R-:W-:-:S02]  /*2370*/  UMOV UR25, UR9 ;  /* 0x0000000900197c82 */ /* 0x000fc40008000000 */
[----:B------:R-:W-:Y:S01]  /*2380*/  HGMMA.64x64x16.F32 R24, gdesc[UR24].tnspA, R24 ;  /* 0x20e00000181879f0 */ /* 0x000fe20008700818 */
[----:B------:R-:W-:Y:S01]  /*2390*/  UMOV UR28, UR12 ;  /* 0x0000000c001c7c82 */ /* 0x000fe20008000000 */
[----:B------:R-:W-:Y:S02]  /*23a0*/  UMOV UR29, UR13 ;  /* 0x0000000d001d7c82 */ /* 0x000fe40008000000 */
[----:B------:R-:W-:Y:S01]  /*23b0*/  HGMMA.64x64x16.F32 R24, gdesc[UR28].tnspA, R24 ;  /* 0x20e000001c1879f0 */ /* 0x000fe20008700818 */
[----:B------:R-:W-:Y:S01]  /*23c0*/  UMOV UR32, UR16 ;  /* 0x0000001000207c82 */ /* 0x000fe20008000000 */
[----:B------:R-:W-:Y:S01]  /*23d0*/  UMOV UR33, UR17 ;  /* 0x0000001100217c82 */ /* 0x000fe20008000000 */
[----:B------:R-:W-:-:S04]  /*23e0*/  IMAD.WIDE R224, R6, 0x2, R174 ;  /* 0x0000000206e07825 */ /* 0x000fc800078e02ae */
[C---:B------:R-:W-:Y:S02]  /*23f0*/  IMAD.WIDE R242, R6.reuse, 0x2, R20 ;  /* 0x0000000206f27825 */ /* 0x040fe400078e0214 */
[----:B------:R-:W4:Y:S02]  /*2400*/  LDG.E.U16 R224, desc[UR40][R224.64] ;  /* 0x00000028e0e07981 */ /* 0x000f24000c1e1500 */
[----:B------:R-:W-:Y:S02]  /*2410*/  IMAD.WIDE R244, R6, 0x2, R16 ;  /* 0x0000000206f47825 */ /* 0x000fe400078e0210 */
[----:B------:R0:W4:Y:S04]  /*2420*/  LDG.E.U16 R226, desc[UR40][R242.64] ;  /* 0x00000028f2e27981 */ /* 0x000128000c1e1500 */
[----:B------:R-:W4:Y:S01]  /*2430*/  LDG.E.U16 R225, desc[UR40][R244.64] ;  /* 0x00000028f4e17981 */ /* 0x000f22000c1e1500 */
[----:B------:R-:W-:Y:S01]  /*2440*/  HGMMA.64x64x16.F32 R24, gdesc[UR32].tnspA, R24, gsb0 ;  /* 0x20e00000201879f0 */ /* 0x000fe20008000818 */
[----:B0-----:R-:W-:-:S02]  /*2450*/  LOP3.LUT R242, R5, 0x20, RZ, 0x3c, !PT ;  /* 0x0000002005f27812 */ /* 0x001fc400078e3cff */
[----:B------:R-:W-:Y:S02]  /*2460*/  WARPGROUP.DEPBAR.LE gsb0, 0x0 ;  /* 0x00008000000079c5 */ /* 0x000fe40000010000 */
[----:B------:R-:W-:Y:S06]  /*2470*/  BAR.SYNC.DEFER_BLOCKING 0x0 ;  /* 0x0000000000007b1d */ /* 0x000fec0000010000 */
[----:B--2---:R0:W-:Y:S04]  /*2480*/  STS.U16 [R5+UR7], R116 ;  /* 0x0000007405007988 */ /* 0x0041e80008000407 */
[----:B---3--:R-:W-:Y:S04]  /*2490*/  STS.U16 [R5+UR7+0x400], R118 ;  /* 0x0004007605007988 */ /* 0x008fe80008000407 */
[----:B-----5:R-:W-:Y:S01]  /*24a0*/  STS.U16 [R5+UR7+0x800], R210 ;  /* 0x000800d205007988 */ /* 0x020fe20008000407 */
[----:B0-----:R-:W-:-:S03]  /*24b0*/  FMUL R116, R56, UR45 ;  /* 0x0000002d38747c20 */ /* 0x001fc60008400000 */
[----:B------:R-:W-:Y:S04]  /*24c0*/  STS.U16 [R5+UR7+0xc00], R212 ;  /* 0x000c00d405007988 */ /* 0x000fe80008000407 */
[----:B------:R-:W-:Y:S04]  /*24d0*/  STS.U16 [R5+UR7+0x1000], R214 ;  /* 0x001000d605007988 */ /* 0x000fe80008000407 */
[----:B----4-:R-:W-:Y:S04]  /*24e0*/  STS.U16 [R5+UR7+0x1400], R234 ;  /* 0x001400ea05007988 */ /* 0x010fe80008000407 */
[----:B------:R-:W-:Y:S04]  /*24f0*/  STS.U16 [R5+UR7+0x1800], R236 ;  /* 0x001800ec05007988 */ /* 0x000fe80008000407 */
[----:B------:R0:W-:Y:S02]  /*2500*/  STS.U16 [R5+UR7+0x1c00], R240 ;  /* 0x001c00f005007988 */ /* 0x0001e40008000407 */
[----:B0-----:R-:W-:-:S05]  /*2510*/  FMUL R5, R57, UR45 ;  /* 0x0000002d39057c20 */ /* 0x001fca0008400000 */
[----:B------:R-:W-:Y:S01]  /*2520*/  FMNMX R116, R116, R5, !PT ;  /* 0x0000000574747209 */ /* 0x000fe20007800000 */
[----:B------:R-:W-:-:S05]  /*2530*/  FMUL R5, R60, UR45 ;  /* 0x0000002d3c057c20 */ /* 0x000fca0008400000 */
        /* <DEDUP_REMOVED lines=57> */
[----:B------:R-:W-:Y:S01]  /*28d0*/  FMUL R5, R53, UR45 ;  /* 0x0000002d35057c20 */ /* 0x000fe20008400000 */
[----:B------:R0:W-:Y:S04]  /*28e0*/  STS.U16 [R242+UR7+0x100], R11 ;  /* 0x0001000bf2007988 */ /* 0x0001e80008000407 */
[----:B0-----:R-:W-:Y:S01]  /*28f0*/  FMNMX R11, R5, R116, !PT ;  /* 0x00000074050b7209 */ /* 0x001fe20007800000 */
[----:B------:R-:W-:Y:S01]  /*2900*/  FMUL R5, R58, UR45 ;  /* 0x0000002d3a057c20 */ /* 0x000fe20008400000 */
[----:B------:R-:W-:-:S03]  /*2910*/  FMUL R116, R59, UR45 ;  /* 0x0000002d3b747c20 */ /* 0x000fc60008400000 */
[----:B------:R-:W0:Y:S02]  /*2920*/  SHFL.BFLY PT, R118, R11, 0x2, 0x1f ;  /* 0x0c401f000b767f89 */ /* 0x000e2400000e0000 */
        /* <DEDUP_REMOVED lines=8> */
[----:B0-----:R-:W-:-:S04]  /*29b0*/  FMNMX R118, R11, R118, !PT ;  /* 0x000000760b767209 */ /* 0x001fc80007800000 */
[----:B------:R-:W-:Y:S01]  /*29c0*/  FMNMX R116, R5, R116, !PT ;  /* 0x0000007405747209 */ /* 0x000fe20007800000 */
[----:B------:R-:W0:Y:S01]  /*29d0*/  SHFL.BFLY PT, R11, R118, 0x1, 0x1f ;  /* 0x0c201f00760b7f89 */ /* 0x000e2200000e0000 */
[----:B------:R-:W-:-:S05]  /*29e0*/  FMUL R5, R70, UR45 ;  /* 0x0000002d46057c20 */ /* 0x000fca0008400000 */
[----:B------:R-:W-:Y:S01]  /*29f0*/  FMNMX R116, R5, R116, !PT ;  /* 0x0000007405747209 */ /* 0x000fe20007800000 */
[----:B------:R-:W-:-:S05]  /*2a00*/  FMUL R5, R71, UR45 ;  /* 0x0000002d47057c20 */ /* 0x000fca0008400000 */
[----:B------:R-:W-:Y:S01]  /*2a10*/  FMNMX R116, R5, R116, !PT ;  /* 0x0000007405747209 */ /* 0x000fe20007800000 */
[----:B------:R-:W-:Y:S01]  /*2a20*/  FMUL R5, R74, UR45 ;  /* 0x0000002d4a057c20 */ /* 0x000fe20008400000 */
[----:B------:R0:W-:Y:S04]  /*2a30*/  STS.U16 [R242+UR7+0x500], R208 ;  /* 0x000500d0f2007988 */ /* 0x0001e80008000407 */
[----:B------:R-:W-:Y:S01]  /*2a40*/  FMNMX R116, R5, R116, !PT ;  /* 0x0000007405747209 */ /* 0x000fe20007800000 */
[----:B------:R-:W-:Y:S01]  /*2a50*/  FMUL R5, R75, UR45 ;  /* 0x0000002d4b057c20 */ /* 0x000fe20008400000 */
[----:B0-----:R-:W-:Y:S01]  /*2a60*/  FMNMX R208, R118, R11, !PT ;  /* 0x0000000b76d07209 */ /* 0x001fe20007800000 */
[----:B------:R-:W-:-:S03]  /*2a70*/  FMUL R11, R78, UR45 ;  /* 0x0000002d4e0b7c20 */ /* 0x000fc60008400000 */
[----:B------:R-:W-:-:S04]  /*2a80*/  FMNMX R116, R5, R116, !PT ;  /* 0x0000007405747209 */ /* 0x000fc80007800000 */
[----:B------:R-:W-:Y:S01]  /*2a90*/  FMNMX R116, R11, R116, !PT ;  /* 0x000000740b747209 */ /* 0x000fe20007800000 */
[----:B------:R-:W-:Y:S01]  /*2aa0*/  FMUL R11, R79, UR45 ;  /* 0x0000002d4f0b7c20 */ /* 0x000fe20008400000 */
[----:B------:R-:W-:-:S04]  /*2ab0*/  FMNMX R5, R208, R7, !PT ;  /* 0x00000007d0057209 */ /* 0x000fc80007800000 */
[----:B------:R-:W-:Y:S01]  /*2ac0*/  FMNMX R116, R11, R116, !PT ;  /* 0x000000740b747209 */ /* 0x000fe20007800000 */
[----:B------:R-:W-:Y:S01]  /*2ad0*/  FMUL R11, R82, UR45 ;  /* 0x0000002d520b7c20 */ /* 0x000fe20008400000 */
[----:B------:R-:W-:-:S04]  /*2ae0*/  FFMA R56, R56, UR45, -R5 ;  /* 0x0000002d38387c23 */ /* 0x000fc80008000805 */
[----:B------:R-:W-:Y:S01]  /*2af0*/  FMNMX R116, R11, R116, !PT ;  /* 0x000000740b747209 */ /* 0x000fe20007800000 */
[----:B------:R-:W-:Y:S01]  /*2b00*/  FMUL R11, R83, UR45 ;  /* 0x0000002d530b7c20 */ /* 0x000fe20008400000 */
[----:B------:R-:W-:Y:S01]  /*2b10*/  FMUL R56, R56, 1.4426950216293334961 ;  /* 0x3fb8aa3b38387820 */ /* 0x000fe20000400000 */
[----:B------:R-:W-:-:S03]  /*2b20*/  FFMA R57, R57, UR45, -R5 ;  /* 0x0000002d39397c23 */ /* 0x000fc60008000805 */
[----:B------:R-:W-:Y:S01]  /*2b30*/  FMNMX R116, R11, R116, !PT ;  /* 0x000000740b747209 */ /* 0x000fe20007800000 */
[----:B------:R-:W-:Y:S01]  /*2b40*/  FMUL R11, R86, UR45 ;  /* 0x0000002d560b7c20 */ /* 0x000fe20008400000 */
[----:B------:R0:W-:Y:S01]  /*2b50*/  MUFU.EX2 R234, R56 ;  /* 0x0000003800ea7308 */ /* 0x0001e20000000800 */
[----:B------:R-:W-:Y:S01]  /*2b60*/  FMUL R236, R57, 1.4426950216293334961 ;  /* 0x3fb8aa3b39ec7820 */ /* 0x000fe20000400000 */
[--C-:B------:R-:W-:Y:S02]  /*2b70*/  FFMA R60, R60, UR45, -R5.reuse ;  /* 0x0000002d3c3c7c23 */ /* 0x100fe40008000805 */
[----:B------:R-:W-:Y:S01]  /*2b80*/  FMNMX R57, R11, R116, !PT ;  /* 0x000000740b397209 */ /* 0x000fe20007800000 */
[----:B0-----:R-:W-:Y:S01]  /*2b90*/  FMUL R56, R87, UR45 ;  /* 0x0000002d57387c20 */ /* 0x001fe20008400000 */
[----:B------:R-:W-:Y:S01]  /*2ba0*/  FMUL R235, R60, 1.4426950216293334961 ;  /* 0x3fb8aa3b3ceb7820 */ /* 0x000fe20000400000 */
[----:B------:R-:W-:-:S03]  /*2bb0*/  FFMA R61, R61, UR45, -R5 ;  /* 0x0000002d3d3d7c23 */ /* 0x000fc60008000805 */
[----:B------:R-:W-:Y:S01]  /*2bc0*/  FMNMX R60, R56, R57, !PT ;  /* 0x00000039383c7209 */ /* 0x000fe20007800000 */
[----:B------:R-:W-:Y:S01]  /*2bd0*/  FMUL R57, R26, UR45 ;  /* 0x0000002d1a397c20 */ /* 0x000fe20008400000 */
        /* <DEDUP_REMOVED lines=44> */
[----:B------:R-:W-:-:S04]  /*2ea0*/  FFMA R84, R84, UR45, -R5 ;  /* 0x0000002d54547c23 */ /* 0x000fc80008000805 */
[----:B------:R-:W-:Y:S01]  /*2eb0*/  FMNMX R81, R80, R81, !PT ;  /* 0x0000005150517209 */ /* 0x000fe20007800000 */
[----:B------:R-:W-:Y:S01]  /*2ec0*/  FMUL R80, R24, 1.4426950216293334961 ;  /* 0x3fb8aa3b18507820 */ /* 0x000fe20000400000 */
[----:B------:R-:W-:Y:S01]  /*2ed0*/  FMUL R24, R50, UR45 ;  /* 0x0000002d32187c20 */ /* 0x000fe20008400000 */
[----:B------:R-:W-:Y:S01]  /*2ee0*/  FMUL R76, R84, 1.4426950216293334961 ;  /* 0x3fb8aa3b544c7820 */ /* 0x000fe20000400000 */
[----:B------:R-:W-:-:S03]  /*2ef0*/  FFMA R84, R25, UR45, -R5 ;  /* 0x0000002d19547c23 */ /* 0x000fc60008000805 */
[----:B------:R-:W-:Y:S01]  /*2f00*/  FMNMX R25, R24, R81, !PT ;  /* 0x0000005118197209 */ /* 0x000fe20007800000 */
[----:B------:R-:W-:-:S05]  /*2f10*/  FMUL R24, R51, UR45 ;  /* 0x0000002d33187c20 */ /* 0x000fca0008400000 */
[----:B------:R-:W-:Y:S01]  /*2f20*/  FMNMX R25, R24, R25, !PT ;  /* 0x0000001918197209 */ /* 0x000fe20007800000 */
[----:B------:R-:W-:-:S05]  /*2f30*/  FMUL R24, R54, UR45 ;  /* 0x0000002d36187c20 */ /* 0x000fca0008400000 */
[----:B------:R-:W-:Y:S01]  /*2f40*/  FMNMX R25, R24, R25, !PT ;  /* 0x0000001918197209 */ /* 0x000fe20007800000 */
[----:B------:R-:W-:-:S05]  /*2f50*/  FMUL R24, R55, UR45 ;  /* 0x0000002d37187c20 */ /* 0x000fca0008400000 */
[----:B------:R-:W-:-:S05]  /*2f60*/  FMNMX R24, R24, R25, !PT ;  /* 0x0000001918187209 */ /* 0x000fca0007800000 */
[----:B------:R-:W0:Y:S02]  /*2f70*/  SHFL.BFLY PT, R25, R24, 0x2, 0x1f ;  /* 0x0c401f0018197f89 */ /* 0x000e2400000e0000 */
[----:B0-----:R-:W-:-:S05]  /*2f80*/  FMNMX R24, R24, R25, !PT ;  /* 0x0000001918187209 */ /* 0x001fca0007800000 */
[----:B------:R-:W0:Y:S01]  /*2f90*/  SHFL.BFLY PT, R25, R24, 0x1, 0x1f ;  /* 0x0c201f0018197f89 */ /* 0x000e2200000e0000 */
[----:B------:R-:W-:-:S03]  /*2fa0*/  FFMA R32, R32, UR45, -R5 ;  /* 0x0000002d20207c23 */ /* 0x000fc60008000805 */
[----:B------:R1:W-:Y:S01]  /*2fb0*/  STS.U16 [R242+UR7+0x1900], R217 ;  /* 0x001900d9f2007988 */ /* 0x0003e20008000407 */
[----:B------:R-:W-:Y:S01]  /*2fc0*/  FMUL R32, R32, 1.4426950216293334961 ;  /* 0x3fb8aa3b20207820 */ /* 0x000fe20000400000 */
[----:B------:R-:W-:-:S03]  /*2fd0*/  FFMA R29, R29, UR45, -R5 ;  /* 0x0000002d1d1d7c23 */ /* 0x000fc60008000805 */
[----:B------:R2:W-:Y:S01]  /*2fe0*/  MUFU.EX2 R116, R32 ;  /* 0x0000002000747308 */ /* 0x0005e20000000800 */
[----:B------:R-:W-:Y:S01]  /*2ff0*/  FFMA R85, R85, UR45, -R5 ;  /* 0x0000002d55557c23 */ /* 0x000fe20008000805 */
[----:B------:R-:W-:Y:S01]  /*3000*/  FMUL R29, R29, 1.4426950216293334961 ;  /* 0x3fb8aa3b1d1d7820 */ /* 0x000fe20000400000 */
[----:B0-----:R-:W-:Y:S01]  /*3010*/  FMNMX R25, R24, R25, !PT ;  /* 0x0000001918197209 */ /* 0x001fe20007800000 */
[----:B------:R-:W-:-:S03]  /*3020*/  FADD R24, -R5, R7 ;  /* 0x0000000705187221 */ /* 0x000fc60000000100 */
[----:B-1----:R-:W-:Y:S01]  /*3030*/  FMNMX R217, R25, R10, !PT ;  /* 0x0000000a19d97209 */ /* 0x002fe20007800000 */
[----:B--2---:R-:W-:-:S04]  /*3040*/  FMUL R32, R24, 1.4426950216293334961 ;  /* 0x3fb8aa3b18207820 */ /* 0x004fc80000400000 */
[--C-:B------:R-:W-:Y:S01]  /*3050*/  FFMA R24, R58, UR45, -R217.reuse ;  /* 0x0000002d3a187c23 */ /* 0x100fe200080008d9 */
[--C-:B------:R-:W-:Y:S01]  /*3060*/  FFMA R59, R59, UR45, -R217.reuse ;  /* 0x0000002d3b3b7c23 */ /* 0x100fe200080008d9 */
[--C-:B------:R-:W-:Y:S02]  /*3070*/  FFMA R63, R63, UR45, -R217.reuse ;  /* 0x0000002d3f3f7c23 */ /* 0x100fe400080008d9 */
[----:B------:R-:W-:Y:S01]  /*3080*/  FMUL R24, R24, 1.4426950216293334961 ;  /* 0x3fb8aa3b18187820 */ /* 0x000fe20000400000 */
[----:B------:R-:W-:Y:S01]  /*3090*/  FMUL R77, R85, 1.4426950216293334961 ;  /* 0x3fb8aa3b554d7820 */ /* 0x000fe20000400000 */
[--C-:B------:R-:W-:Y:S01]  /*30a0*/  FFMA R67, R67, UR45, -R217.reuse ;  /* 0x0000002d43437c23 */ /* 0x100fe200080008d9 */
[----:B------:R0:W-:Y:S01]  /*30b0*/  MUFU.EX2 R85, R29 ;  /* 0x0000001d00557308 */ /* 0x0001e20000000800 */
[--C-:B------:R-:W-:Y:S01]  /*30c0*/  FFMA R71, R71, UR45, -R217.reuse ;  /* 0x0000002d47477c23 */ /* 0x100fe200080008d9 */
[--C-:B------:R-:W-:Y:S01]  /*30d0*/  FFMA R75, R75, UR45, -R217.reuse ;  /* 0x0000002d4b4b7c23 */ /* 0x100fe200080008d9 */
[--C-:B------:R-:W-:Y:S01]  /*30e0*/  FFMA R27, R27, UR45, -R217.reuse ;  /* 0x0000002d1b1b7c23 */ /* 0x100fe200080008d9 */
[--C-:B------:R-:W-:Y:S01]  /*30f0*/  FFMA R79, R79, UR45, -R217.reuse ;  /* 0x0000002d4f4f7c23 */ /* 0x100fe200080008d9 */
[----:B------:R-:W-:-:S03]  /*3100*/  FFMA R83, R83, UR45, -R217 ;  /* 0x0000002d53537c23 */ /* 0x000fc600080008d9 */
[----:B------:R1:W-:Y:S01]  /*3110*/  MUFU.EX2 R25, R24 ;  /* 0x0000001800197308 */ /* 0x0003e20000000800 */
[----:B0-----:R-:W-:Y:S01]  /*3120*/  FMUL R29, R59, 1.4426950216293334961 ;  /* 0x3fb8aa3b3b1d7820 */ /* 0x001fe20000400000 */
[----:B------:R-:W-:Y:S01]  /*3130*/  FMUL R59, R63, 1.4426950216293334961 ;  /* 0x3fb8aa3b3f3b7820 */ /* 0x000fe20000400000 */
[----:B------:R-:W-:Y:S01]  /*3140*/  FMUL R63, R67, 1.4426950216293334961 ;  /* 0x3fb8aa3b433f7820 */ /* 0x000fe20000400000 */
[----:B------:R-:W-:Y:S01]  /*3150*/  FFMA R87, R87, UR45, -R217 ;  /* 0x0000002d57577c23 */ /* 0x000fe200080008d9 */
[----:B------:R-:W-:Y:S01]  /*3160*/  FMUL R67, R71, 1.4426950216293334961 ;  /* 0x3fb8aa3b47437820 */ /* 0x000fe20000400000 */
[----:B-1----:R-:W-:Y:S01]  /*3170*/  LOP3.LUT R24, R0, 0x80, RZ, 0xc0, !PT ;  /* 0x0000008000187812 */ /* 0x002fe200078ec0ff */
[----:B------:R-:W-:Y:S01]  /*3180*/  FMUL R71, R75, 1.4426950216293334961 ;  /* 0x3fb8aa3b4b477820 */ /* 0x000fe20000400000 */
[----:B------:R-:W-:Y:S01]  /*3190*/  FMUL R27, R27, 1.4426950216293334961 ;  /* 0x3fb8aa3b1b1b7820 */ /* 0x000fe20000400000 */
[----:B------:R-:W-:Y:S01]  /*31a0*/  FMUL R75, R79, 1.4426950216293334961 ;  /* 0x3fb8aa3b4f4b7820 */ /* 0x000fe20000400000 */
[----:B------:R-:W-:Y:S01]  /*31b0*/  ISETP.NE.U32.AND P0, PT, R24, RZ, PT ;  /* 0x000000ff1800720c */ /* 0x000fe20003f05070 */
[----:B------:R-:W-:Y:S01]  /*31c0*/  FFMA R28, R28, UR45, -R5 ;  /* 0x0000002d1c1c7c23 */ /* 0x000fe20008000805 */
[----:B------:R-:W-:Y:S01]  /*31d0*/  LOP3.LUT R24, R0, 0x3f, RZ, 0xc0, !PT ;  /* 0x0000003f00187812 */ /* 0x000fe200078ec0ff */
[----:B------:R-:W-:Y:S01]  /*31e0*/  FMUL R79, R83, 1.4426950216293334961 ;  /* 0x3fb8aa3b534f7820 */ /* 0x000fe20000400000 */
[----:B------:R-:W-:-:S02]  /*31f0*/  FMUL R83, R87, 1.4426950216293334961 ;  /* 0x3fb8aa3b57537820 */ /* 0x000fc40000400000 */
[----:B------:R0:W-:Y:S01]  /*3200*/  MUFU.EX2 R87, R27 ;  /* 0x0000001b00577308 */ /* 0x0001e20000000800 */
[----:B------:R-:W-:Y:S01]  /*3210*/  SHF.L.U32 R24, R24, 0x1, RZ ;  /* 0x0000000118187819 */ /* 0x000fe200000006ff */
[----:B------:R-:W-:Y:S01]  /*3220*/  FMUL R28, R28, 1.4426950216293334961 ;  /* 0x3fb8aa3b1c1c7820 */ /* 0x000fe20000400000 */
[--C-:B------:R-:W-:Y:S01]  /*3230*/  FFMA R62, R62, UR45, -R217.reuse ;  /* 0x0000002d3e3e7c23 */ /* 0x100fe200080008d9 */
[--C-:B------:R-:W-:Y:S01]  /*3240*/  FFMA R66, R66, UR45, -R217.reuse ;  /* 0x0000002d42427c23 */ /* 0x100fe200080008d9 */
[----:B------:R-:W-:Y:S01]  /*3250*/  FMUL R81, R84, 1.4426950216293334961 ;  /* 0x3fb8aa3b54517820 */ /* 0x000fe20000400000 */
[----:B0-----:R-:W-:Y:S01]  /*3260*/  SEL R27, RZ, 0x90, !P0 ;  /* 0x00000090ff1b7807 */ /* 0x001fe20004000000 */
[--C-:B------:R-:W-:Y:S01]  /*3270*/  FFMA R70, R70, UR45, -R217.reuse ;  /* 0x0000002d46467c23 */ /* 0x100fe200080008d9 */
[----:B------:R0:W-:Y:S01]  /*3280*/  MUFU.EX2 R84, R28 ;  /* 0x0000001c00547308 */ /* 0x0001e20000000800 */
[--C-:B------:R-:W-:Y:S01]  /*3290*/  FFMA R74, R74, UR45, -R217.reuse ;  /* 0x0000002d4a4a7c23 */ /* 0x100fe200080008d9 */
[----:B------:R-:W-:Y:S01]  /*32a0*/  LOP3.LUT R27, R27, R24, RZ, 0x3c, !PT ;  /* 0x000000181b1b7212 */ /* 0x000fe200078e3cff */
[----:B------:R-:W-:Y:S01]  /*32b0*/  FFMA R26, R26, UR45, -R217 ;  /* 0x0000002d1a1a7c23 */ /* 0x000fe200080008d9 */
[----:B------:R-:W-:-:S02]  /*32c0*/  IMAD.SHL.U32 R24, R0, 0x80, RZ ;  /* 0x0000008000187824 */ /* 0x000fc400078e00ff */
[--C-:B------:R-:W-:Y:S01]  /*32d0*/  FFMA R78, R78, UR45, -R217.reuse ;  /* 0x0000002d4e4e7c23 */ /* 0x100fe200080008d9 */
[--C-:B------:R-:W-:Y:S01]  /*32e0*/  FFMA R31, R31, UR45, -R217.reuse ;  /* 0x0000002d1f1f7c23 */ /* 0x100fe200080008d9 */
[--C-:B------:R-:W-:Y:S01]  /*32f0*/  FFMA R82, R82, UR45, -R217.reuse ;  /* 0x0000002d52527c23 */ /* 0x100fe200080008d9 */
[----:B------:R-:W-:Y:S01]  /*3300*/  FFMA R86, R86, UR45, -R217 ;  /* 0x0000002d56567c23 */ /* 0x000fe200080008d9 */
[----:B0-----:R-:W-:Y:S01]  /*3310*/  FMUL R28, R62, 1.4426950216293334961 ;  /* 0x3fb8aa3b3e1c7820 */ /* 0x001fe20000400000 */
[----:B------:R-:W-:Y:S01]  /*3320*/  FMUL R62, R66, 1.4426950216293334961 ;  /* 0x3fb8aa3b423e7820 */ /* 0x000fe20000400000 */
[----:B------:R-:W-:Y:S01]  /*3330*/  FMUL R66, R70, 1.4426950216293334961 ;  /* 0x3fb8aa3b46427820 */ /* 0x000fe20000400000 */
[----:B------:R-:W-:Y:S01]  /*3340*/  FMUL R70, R74, 1.4426950216293334961 ;  /* 0x3fb8aa3b4a467820 */ /* 0x000fe20000400000 */
[----:B------:R-:W-:Y:S01]  /*3350*/  FMUL R26, R26, 1.4426950216293334961 ;  /* 0x3fb8aa3b1a1a7820 */ /* 0x000fe20000400000 */
[----:B------:R-:W-:Y:S01]  /*3360*/  FMUL R74, R78, 1.4426950216293334961 ;  /* 0x3fb8aa3b4e4a7820 */ /* 0x000fe20000400000 */
[----:B------:R-:W-:Y:S01]  /*3370*/  FMUL R31, R31, 1.4426950216293334961 ;  /* 0x3fb8aa3b1f1f7820 */ /* 0x000fe20000400000 */
[----:B------:R-:W-:Y:S01]  /*3380*/  LOP3.LUT R24, R27, 0x2000, R24, 0xf8, !PT ;  /* 0x000020001b187812 */ /* 0x000fe200078ef818 */
[----:B------:R-:W-:Y:S01]  /*3390*/  FMUL R78, R82, 1.4426950216293334961 ;  /* 0x3fb8aa3b524e7820 */ /* 0x000fe20000400000 */
[----:B------:R-:W-:Y:S01]  /*33a0*/  FMUL R82, R86, 1.4426950216293334961 ;  /* 0x3fb8aa3b56527820 */ /* 0x000fe20000400000 */
[----:B------:R0:W-:Y:S01]  /*33b0*/  MUFU.EX2 R240, R31 ;  /* 0x0000001f00f07308 */ /* 0x0001e20000000800 */
[----:B------:R-:W-:Y:S07]  /*33c0*/  STS.U16 [R242+UR7+0x900], R209 ;  /* 0x000900d1f2007988 */ /* 0x000fee0008000407 */
[----:B------:R1:W-:Y:S01]  /*33d0*/  MUFU.EX2 R86, R26 ;  /* 0x0000001a00567308 */ /* 0x0003e20000000800 */
[C---:B0-----:R-:W-:Y:S01]  /*33e0*/  LOP3.LUT R31, R24.reuse, 0x60, RZ, 0x3c, !PT ;  /* 0x00000060181f7812 */ /* 0x041fe200078e3cff */
[----:B------:R-:W-:Y:S01]  /*33f0*/  STS.U16 [R242+UR7+0xd00], R211 ;  /* 0x000d00d3f2007988 */ /* 0x000fe20008000407 */
[----:B-1----:R-:W-:-:S03]  /*3400*/  LOP3.LUT R26, R24, 0x40, RZ, 0x3c, !PT ;  /* 0x00000040181a7812 */ /* 0x002fc600078e3cff */
[----:B------:R-:W-:Y:S04]  /*3410*/  STS.U16 [R242+UR7+0x1100], R213 ;  /* 0x001100d5f2007988 */ /* 0x000fe80008000407 */
        /* <DEDUP_REMOVED lines=17> */
[----:B------:R2:W-:Y:S01]  /*3530*/  STS.U16 [R31+UR7+0x1f00], R227 ;  /* 0x001f00e31f007988 */ /* 0x0005e20008000407 */
[----:B------:R3:W-:Y:S06]  /*3540*/  MEMBAR.ALL.CTA ;  /* 0x0000000000007992 */ /* 0x0007ec0000008000 */
[----:B---3--:R-:W3:Y:S01]  /*3550*/  FENCE.VIEW.ASYNC.S ;  /* 0x00000000000073c6 */ /* 0x008ee20000000000 */
[----:B------:R-:W-:Y:S01]  /*3560*/  FADD R24, -R217, R10 ;  /* 0x0000000ad9187221 */ /* 0x000fe20000000100 */
[--C-:B------:R-:W-:Y:S01]  /*3570*/  FFMA R33, R33, UR45, -R5.reuse ;  /* 0x0000002d21217c23 */ /* 0x100fe20008000805 */
        /* <DEDUP_REMOVED lines=9> */
[----:B------:R-:W-:Y:S01]  /*3610*/  FFMA R53, R53, UR45, -R5 ;  /* 0x0000002d35357c23 */ /* 0x000fe20008000805 */
        /* <DEDUP_REMOVED lines=13> */
[----:B0-----:R-:W-:Y:S01]  /*36f0*/  FMUL R224, R24, 1.4426950216293334961 ;  /* 0x3fb8aa3b18e07820 */ /* 0x001fe20000400000 */
[----:B------:R-:W0:Y:S01]  /*3700*/  MUFU.EX2 R29, R29 ;  /* 0x0000001d001d7308 */ /* 0x000e220000000800 */
[----:B------:R-:W-:Y:S01]  /*3710*/  FMUL R33, R33, 1.4426950216293334961 ;  /* 0x3fb8aa3b21217820 */ /* 0x000fe20000400000 */
[----:B------:R-:W-:Y:S01]  /*3720*/  FMUL R36, R36, 1.4426950216293334961 ;  /* 0x3fb8aa3b24247820 */ /* 0x000fe20000400000 */
[----:B------:R-:W-:Y:S01]  /*3730*/  FMUL R37, R37, 1.4426950216293334961 ;  /* 0x3fb8aa3b25257820 */ /* 0x000fe20000400000 */
[----:B------:R-:W-:Y:S01]  /*3740*/  FMUL R40, R40, 1.4426950216293334961 ;  /* 0x3fb8aa3b28287820 */ /* 0x000fe20000400000 */
[----:B------:R-:W-:Y:S01]  /*3750*/  FMUL R41, R41, 1.4426950216293334961 ;  /* 0x3fb8aa3b29297820 */ /* 0x000fe20000400000 */
[----:B------:R-:W-:Y:S01]  /*3760*/  FMUL R44, R44, 1.4426950216293334961 ;  /* 0x3fb8aa3b2c2c7820 */ /* 0x000fe20000400000 */
[----:B------:R-:W-:Y:S01]  /*3770*/  FMUL R45, R45, 1.4426950216293334961 ;  /* 0x3fb8aa3b2d2d7820 */ /* 0x000fe20000400000 */
[----:B------:R-:W4:Y:S01]  /*3780*/  MUFU.EX2 R236, R236 ;  /* 0x000000ec00ec7308 */ /* 0x000f220000000800 */
[----:B------:R-:W-:Y:S01]  /*3790*/  FMUL R48, R48, 1.4426950216293334961 ;  /* 0x3fb8aa3b30307820 */ /* 0x000fe20000400000 */
        /* <DEDUP_REMOVED lines=16> */
[----:B------:R-:W5:Y:S08]  /*38a0*/  MUFU.EX2 R58, R32 ;  /* 0x00000020003a7308 */ /* 0x000f700000000800 */
[----:B------:R-:W-:Y:S08]  /*38b0*/  MUFU.EX2 R28, R28 ;  /* 0x0000001c001c7308 */ /* 0x000ff00000000800 */
[----:B------:R-:W1:Y:S01]  /*38c0*/  MUFU.EX2 R224, R224 ;  /* 0x000000e000e07308 */ /* 0x000e620000000800 */
[----:B------:R-:W-:-:S07]  /*38d0*/  USHF.L.U32 UR5, UR44, 0x6, URZ ;  /* 0x000000062c057899 */ /* 0x000fce000800063f */
[----:B------:R-:W2:Y:S08]  /*38e0*/  MUFU.EX2 R235, R235 ;  /* 0x000000eb00eb7308 */ /* 0x000eb00000000800 */
[----:B------:R-:W3:Y:S08]  /*38f0*/  MUFU.EX2 R59, R59 ;  /* 0x0000003b003b7308 */ /* 0x000ef00000000800 */
[----:B------:R-:W3:Y:S08]  /*3900*/  MUFU.EX2 R11, R11 ;  /* 0x0000000b000b7308 */ /* 0x000ef00000000800 */
[----:B------:R-:W-:Y:S08]  /*3910*/  MUFU.EX2 R56, R56 ;  /* 0x0000003800387308 */ /* 0x000ff00000000800 */
        /* <DEDUP_REMOVED lines=36> */
[----:B------:R3:W3:Y:S08]  /*3b60*/  MUFU.EX2 R237, R30 ;  /* 0x0000001e00ed7308 */ /* 0x0006f00000000800 */
[----:B------:R3:W-:Y:S08]  /*3b70*/  MUFU.EX2 R241, R34 ;  /* 0x0000002200f17308 */ /* 0x0007f00000000800 */
[----:B------:R-:W3:Y:S08]  /*3b80*/  MUFU.EX2 R242, R35 ;  /* 0x0000002300f27308 */ /* 0x000ef00000000800 */
        /* <DEDUP_REMOVED lines=9> */
[----:B------:R-:W3:Y:S01]  /*3c20*/  MUFU.EX2 R223, R55 ;  /* 0x0000003700df7308 */ /* 0x000ee20000000800 */
[----:B------:R-:W-:Y:S01]  /*3c30*/  ULOP3.LUT UR5, UR5, 0x100, URZ, 0xc0, !UPT ;  /* 0x0000010005057892 */ /* 0x000fe2000f8ec03f */
[----:B0-----:R-:W-:Y:S01]  /*3c40*/  FADD R27, R25, R29 ;  /* 0x0000001d191b7221 */ /* 0x001fe20000000000 */
[----:B----4-:R-:W-:Y:S01]  /*3c50*/  FADD R26, R234, R236 ;  /* 0x000000ecea1a7221 */ /* 0x010fe20000000000 */
[-C--:B-----5:R-:W-:Y:S01]  /*3c60*/  FMUL R88, R88, R58.reuse ;  /* 0x0000003a58587220 */ /* 0x0a0fe20000400000 */
[----:B------:R-:W-:Y:S01]  /*3c70*/  ULEA.HI UR5, UR7, UR5, URZ, 0x1c ;  /* 0x0000000507057291 */ /* 0x000fe2000f8fe03f */
[-C--:B------:R-:W-:Y:S01]  /*3c80*/  FMUL R89, R89, R58.reuse ;  /* 0x0000003a59597220 */ /* 0x080fe20000400000 */
[-C--:B------:R-:W-:Y:S01]  /*3c90*/  FMUL R92, R92, R58.reuse ;  /* 0x0000003a5c5c7220 */ /* 0x080fe20000400000 */
[-C--:B------:R-:W-:Y:S01]  /*3ca0*/  FMUL R93, R93, R58.reuse ;  /* 0x0000003a5d5d7220 */ /* 0x080fe20000400000 */
[-C--:B------:R-:W-:Y:S01]  /*3cb0*/  FMUL R96, R96, R58.reuse ;  /* 0x0000003a60607220 */ /* 0x080fe20000400000 */
[-C--:B------:R-:W-:Y:S01]  /*3cc0*/  FMUL R97, R97, R58.reuse ;  /* 0x0000003a61617220 */ /* 0x080fe20000400000 */
[----:B------:R-:W-:Y:S01]  /*3cd0*/  FMUL R100, R100, R58 ;  /* 0x0000003a64647220 */ /* 0x000fe20000400000 */
[-C--:B-1----:R-:W-:Y:S01]  /*3ce0*/  FMUL R90, R90, R224.reuse ;  /* 0x000000e05a5a7220 */ /* 0x082fe20000400000 */
[-C--:B------:R-:W-:Y:S01]  /*3cf0*/  FMUL R91, R91, R224.reuse ;  /* 0x000000e05b5b7220 */ /* 0x080fe20000400000 */
[-C--:B------:R-:W-:Y:S01]  /*3d00*/  FMUL R94, R94, R224.reuse ;  /* 0x000000e05e5e7220 */ /* 0x080fe20000400000 */
[-C--:B------:R-:W-:Y:S01]  /*3d10*/  FMUL R95, R95, R224.reuse ;  /* 0x000000e05f5f7220 */ /* 0x080fe20000400000 */
[-C--:B------:R-:W-:Y:S01]  /*3d20*/  FMUL R98, R98, R224.reuse ;  /* 0x000000e062627220 */ /* 0x080fe20000400000 */
[-C--:B------:R-:W-:Y:S01]  /*3d30*/  FMUL R99, R99, R224.reuse ;  /* 0x000000e063637220 */ /* 0x080fe20000400000 */
[----:B------:R-:W-:Y:S01]  /*3d40*/  FMUL R102, R102, R224 ;  /* 0x000000e066667220 */ /* 0x000fe20000400000 */
[----:B------:R-:W-:Y:S01]  /*3d50*/  FADD R226, R28, R27 ;  /* 0x0000001b1ce27221 */ /* 0x000fe20000000000 */
[----:B------:R-:W-:Y:S01]  /*3d60*/  FMUL R101, R101, R58 ;  /* 0x0000003a65657220 */ /* 0x000fe20000400000 */
[----:B------:R-:W-:Y:S01]  /*3d70*/  FMUL R103, R103, R224 ;  /* 0x000000e067677220 */ /* 0x000fe20000400000 */
[----:B------:R-:W-:Y:S01]  /*3d80*/  F2FP.F16.F32.PACK_AB R25, R29, R25 ;  /* 0x000000191d19723e */ /* 0x000fe200000000ff */
[----:B--2---:R-:W-:Y:S01]  /*3d90*/  FADD R216, R235, R26 ;  /* 0x0000001aebd87221 */ /* 0x004fe20000000000 */
[----:B---3--:R-:W-:Y:S01]  /*3da0*/  F2FP.F16.F32.PACK_AB R27, R59, R28 ;  /* 0x0000001c3b1b723e */ /* 0x008fe200000000ff */
[----:B------:R-:W-:Y:S01]  /*3db0*/  ULOP3.LUT UR42, UR5, 0x3fff, URZ, 0xc0, !UPT ;  /* 0x00003fff052a7892 */ /* 0x000fe2000f8ec03f */
[----:B------:R-:W-:-:S02]  /*3dc0*/  F2FP.F16.F32.PACK_AB R24, R236, R234 ;  /* 0x000000eaec18723e */ /* 0x000fc400000000ff */
[----:B------:R-:W-:Y:S02]  /*3dd0*/  F2FP.F16.F32.PACK_AB R26, R11, R235 ;  /* 0x000000eb0b1a723e */ /* 0x000fe400000000ff */
[----:B------:R-:W-:Y:S02]  /*3de0*/  F2FP.F16.F32.PACK_AB R28, R57, R56 ;  /* 0x00000038391c723e */ /* 0x000fe400000000ff */
[----:B------:R-:W-:Y:S02]  /*3df0*/  F2FP.F16.F32.PACK_AB R30, R61, R60 ;  /* 0x0000003c3d1e723e */ /* 0x000fe400000000ff */
[----:B------:R-:W-:Y:S02]  /*3e00*/  F2FP.F16.F32.PACK_AB R32, R65, R64 ;  /* 0x000000404120723e */ /* 0x000fe400000000ff */
[----:B------:R-:W-:Y:S02]  /*3e10*/  F2FP.F16.F32.PACK_AB R34, R69, R68 ;  /* 0x000000444522723e */ /* 0x000fe400000000ff */
        /* <DEDUP_REMOVED lines=23> */
[----:B------:R-:W-:Y:S01]  /*3f90*/  F2FP.F16.F32.PACK_AB R55, R223, R10 ;  /* 0x0000000adf37723e */ /* 0x000fe200000000ff */
[----:B------:R-:W-:Y:S06]  /*3fa0*/  BAR.SYNC.DEFER_BLOCKING 0x0 ;  /* 0x0000000000007b1d */ /* 0x000fec0000010000 */
[----:B------:R-:W-:Y:S01]  /*3fb0*/  UMOV UR43, 0x40000040 ;  /* 0x40000040002b7882 */ /* 0x000fe20000000000 */
[----:B------:R-:W-:-:S06]  /*3fc0*/  WARPGROUP.ARRIVE ;  /* 0x00000000000079c5 */ /* 0x000fcc0000000000 */
[----:B------:R-:W-:Y:S01]  /*3fd0*/  HGMMA.64x32x16.F32 R88, R24, gdesc[UR40], R88 ;  /* 0x0060002818587df0 */ /* 0x000fe20008700858 */
[----:B------:R-:W-:Y:S01]  /*3fe0*/  UIADD3 UR42, UP0, UR42, 0x2, URZ ;  /* 0x000000022a2a7890 */ /* 0x000fe2000ff1e03f */
[----:B------:R-:W-:-:S03]  /*3ff0*/  UMOV UR5, URZ ;  /* 0x0000003f00057c82 */ /* 0x000fc60008000000 */
[----:B------:R-:W-:-:S04]  /*4000*/  UIADD3.X UR43, UR5, 0x40000040, URZ, UP0, !UPT ;  /* 0x40000040052b7890 */ /* 0x000fc800087fe43f */
[----:B------:R-:W-:-:S05]  /*4010*/  UIADD3.64 UR46, UR42, 0x2, URZ ;  /* 0x000000022a2e7897 */ /* 0x000fca000fffe03f */
[----:B------:R-:W-:Y:S04]  /*4020*/  HGMMA.64x32x16.F32 R88, R28, gdesc[UR40], R88 ;  /* 0x006000281c587df0 */ /* 0x000fe80008700858 */
[----:B------:R-:W-:Y:S01]  /*4030*/  HGMMA.64x32x16.F32 R88, R32, gdesc[UR44], R88 ;  /* 0x0060002c20587df0 */ /* 0x000fe20008700858 */
[----:B------:R-:W-:-:S09]  /*4040*/  UIADD3.64 UR46, UR42, 0x4, URZ ;  /* 0x000000042a2e7897 */ /* 0x000fd2000fffe03f */
[----:B------:R-:W-:Y:S01]  /*4050*/  HGMMA.64x32x16.F32 R88, R36, gdesc[UR44], R88 ;  /* 0x0060002c24587df0 */ /* 0x000fe20008700858 */
[----:B------:R-:W-:Y:S01]  /*4060*/  UIADD3.64 UR46, UR42, 0x1fe, URZ ;  /* 0x000001fe2a2e7897 */ /* 0x000fe2000fffe03f */
[----:B------:R-:W-:Y:S01]  /*4070*/  FADD R11, R11, R216 ;  /* 0x000000d80b0b7221 */ /* 0x000fe20000000000 */
[----:B------:R-:W-:-:S03]  /*4080*/  FADD R59, R59, R226 ;  /* 0x000000e23b3b7221 */ /* 0x000fc60000000000 */
[----:B------:R-:W-:Y:S01]  /*4090*/  FADD R56, R56, R11 ;  /* 0x0000000b38387221 */ /* 0x000fe20000000000 */
[----:B------:R-:W-:-:S03]  /*40a0*/  FADD R62, R62, R59 ;  /* 0x0000003b3e3e7221 */ /* 0x000fc60000000000 */
[----:B------:R-:W-:Y:S01]  /*40b0*/  FADD R57, R57, R56 ;  /* 0x0000003839397221 */ /* 0x000fe20000000000 */
[----:B------:R-:W-:Y:S01]  /*40c0*/  FADD R63, R63, R62 ;  /* 0x0000003e3f3f7221 */ /* 0x000fe20000000000 */
[----:B------:R-:W-:Y:S02]  /*40d0*/  HGMMA.64x32x16.F32 R88, R40, gdesc[UR44], R88 ;  /* 0x0060002c28587df0 */ /* 0x000fe40008700858 */
[----:B------:R-:W-:Y:S01]  /*40e0*/  FADD R60, R60, R57 ;  /* 0x000000393c3c7221 */ /* 0x000fe20000000000 */
[----:B------:R-:W-:Y:S01]  /*40f0*/  FADD R66, R66, R63 ;  /* 0x0000003f42427221 */ /* 0x000fe20000000000 */
[----:B------:R-:W-:Y:S02]  /*4100*/  UIADD3.64 UR46, UR42, 0x200, URZ ;  /* 0x000002002a2e7897 */ /* 0x000fe4000fffe03f */
[----:B------:R-:W-:Y:S01]  /*4110*/  FADD R61, R61, R60 ;  /* 0x0000003c3d3d7221 */ /* 0x000fe20000000000 */
[----:B------:R-:W-:-:S03]  /*4120*/  FADD R67, R67, R66 ;  /* 0x0000004243437221 */ /* 0x000fc60000000000 */
        /* <DEDUP_REMOVED lines=51> */
[----:B------:R-:W-:-:S04]  /*4460*/  FADD R10, R223, R10 ;  /* 0x0000000adf0a7221 */ /* 0x000fc80000000000 */
[----:B------:R-:W0:Y:S04]  /*4470*/  SHFL.BFLY PT, R7, R214, 0x2, 0x1f ;  /* 0x0c401f00d6077f89 */ /* 0x000e2800000e0000 */
[----:B------:R-:W1:Y:S01]  /*4480*/  SHFL.BFLY PT, R11, R10, 0x2, 0x1f ;  /* 0x0c401f000a0b7f89 */ /* 0x000e6200000e0000 */
[----:B------:R-:W-:Y:S01]  /*4490*/  HGMMA.64x32x16.F32 R88, R52, gdesc[UR40], R88, gsb0 ;  /* 0x0060002834587df0 */ /* 0x000fe20008000858 */
[----:B0-----:R-:W-:Y:S01]  /*44a0*/  FADD R7, R214, R7 ;  /* 0x00000007d6077221 */ /* 0x001fe20000000000 */
[----:B-1----:R-:W-:-:S04]  /*44b0*/  FADD R57, R10, R11 ;  /* 0x0000000b0a397221 */ /* 0x002fc80000000000 */
[----:B------:R-:W0:Y:S04]  /*44c0*/  SHFL.BFLY PT, R56, R7, 0x1, 0x1f ;  /* 0x0c201f0007387f89 */ /* 0x000e2800000e0000 */
[----:B------:R-:W1:Y:S01]  /*44d0*/  SHFL.BFLY PT, R60, R57, 0x1, 0x1f ;  /* 0x0c201f00393c7f89 */ /* 0x000e6200000e0000 */
[----:B------:R-:W-:-:S06]  /*44e0*/  UIADD3 UR4, UR4, 0x80, URZ ;  /* 0x0000008004047890 */ /* 0x000fcc000fffe03f */
[----:B------:R-:W-:Y:S02]  /*44f0*/  ISETP.LE.AND P0, PT, R3, UR4, PT ;  /* 0x0000000403007c0c */ /* 0x000fe4000bf03270 */
[----:B------:R-:W-:Y:S02]  /*4500*/  LEA R4, R117, R4, 0x7 ;  /* 0x0000000475047211 */ /* 0x000fe400078e38ff */
[----:B------:R-:W-:Y:S02]  /*4510*/  LEA R6, R119, R6, 0x7 ;  /* 0x0000000677067211 */ /* 0x000fe400078e38ff */
[----:B------:R-:W-:Y:S01]  /*4520*/  MOV R10, R217 ;  /* 0x000000d9000a7202 */ /* 0x000fe20000000f00 */
[----:B0-----:R-:W-:Y:S01]  /*4530*/  FADD R11, R7, R56 ;  /* 0x00000038070b7221 */ /* 0x001fe20000000000 */
[----:B-1----:R-:W-:-:S03]  /*4540*/  FADD R59, R57, R60 ;  /* 0x0000003c393b7221 */ /* 0x002fc60000000000 */
[----:B------:R-:W-:Y:S01]  /*4550*/  FFMA R8, R58, R8, R11 ;  /* 0x000000083a087223 */ /* 0x000fe2000000000b */
[----:B------:R-:W-:Y:S02]  /*4560*/  IMAD.MOV.U32 R7, RZ, RZ, R5 ;  /* 0x000000ffff077224 */ /* 0x000fe400078e0005 */
[----:B------:R-:W-:Y:S01]  /*4570*/  FFMA R9, R224, R9, R59 ;  /* 0x00000009e0097223 */ /* 0x000fe2000000003b */
[----:B------:R-:W-:Y:S02]  /*4580*/  WARPGROUP.DEPBAR.LE gsb0, 0x0 ;  /* 0x00008000000079c5 */ /* 0x000fe40000010000 */
[----:B------:R-:W-:Y:S05]  /*4590*/  @!P0 BRA `(.L_x_1) ;  /* 0xffffffd000908947 */ /* 0x000fea000383ffff */
.L_x_0:
[C---:B------:R-:W-:Y:S01]  /*45a0*/  SHF.L.U32 R3, R0.reuse, 0x2, RZ ;  /* 0x0000000200037819 */ /* 0x040fe200000006ff */
[C---:B0-----:R-:W-:Y:S01]  /*45b0*/  IMAD.SHL.U32 R7, R0.reuse, 0x40, RZ ;  /* 0x0000004000077824 */ /* 0x041fe200078e00ff */
[----:B------:R-:W-:Y:S01]  /*45c0*/  SHF.R.S32.HI R6, RZ, 0x4, R0 ;  /* 0x00000004ff067819 */ /* 0x000fe20000011400 */
[----:B------:R-:W0:Y:S01]  /*45d0*/  LDC R26, c[0x0][0x278] ;  /* 0x00009e00ff1a7b82 */ /* 0x000e220000000800 */
[----:B------:R-:W-:Y:S01]  /*45e0*/  LOP3.LUT R4, R3, 0x1b8, RZ, 0xc0, !PT ;  /* 0x000001b803047812 */ /* 0x000fe200078ec0ff */
[----:B------:R-:W-:Y:S01]  /*45f0*/  FMUL R18, R89, 0.25 ;  /* 0x3e80000059127820 */ /* 0x000fe20000400000 */
[----:B------:R-:W-:Y:S01]  /*4600*/  LOP3.LUT R15, R0, 0x80, RZ, 0xc0, !PT ;  /* 0x00000080000f7812 */ /* 0x000fe200078ec0ff */
[----:B------:R-:W-:Y:S01]  /*4610*/  ULDC.64 UR4, c[0x0][0x270] ;  /* 0x00009c0000047ab9 */ /* 0x000fe20000000a00 */
[----:B------:R-:W-:Y:S01]  /*4620*/  LOP3.LUT R7, R4, 0x40, R7, 0xf8, !PT ;  /* 0x0000004004077812 */ /* 0x000fe200078ef807 */
[----:B------:R-:W-:Y:S01]  /*4630*/  UIMAD UR4, UR6, UR4, URZ ;  /* 0x00000004060472a4 */ /* 0x000fe2000f8e023f */
[----:B------:R-:W-:Y:S01]  /*4640*/  SGXT R4, R6, 0x1 ;  /* 0x000000010604781a */ /* 0x000fe20000000200 */
[----:B------:R-:W1:Y:S01]  /*4650*/  LDC.64 R50, c[0x0][0x228] ;  /* 0x00008a00ff327b82 */ /* 0x000e620000000a00 */
[----:B------:R-:W-:-:S02]  /*4660*/  SHF.L.U32 R6, R0, 0x4, RZ ;  /* 0x0000000400067819 */ /* 0x000fc400000006ff */
[----:B------:R-:W-:Y:S02]  /*4670*/  LOP3.LUT R4, R7, 0x840, R4, 0x78, !PT ;  /* 0x0000084007047812 */ /* 0x000fe400078e7804 */
[----:B------:R-:W-:Y:S02]  /*4680*/  SHF.L.U32 R7, R0, 0x3, RZ ;  /* 0x0000000300077819 */ /* 0x000fe400000006ff */
[----:B------:R-:W-:Y:S01]  /*4690*/  LOP3.LUT R6, R6, 0x30, RZ, 0xc0, !PT ;  /* 0x0000003006067812 */ /* 0x000fe200078ec0ff */
[----:B------:R-:W-:Y:S01]  /*46a0*/  IMAD R24, R15, 0x8, R4 ;  /* 0x000000080f187824 */ /* 0x000fe200078e0204 */
[----:B------:R-:W-:Y:S01]  /*46b0*/  LOP3.LUT R12, R3, 0xc0, RZ, 0xc0, !PT ;  /* 0x000000c0030c7812 */ /* 0x000fe200078ec0ff */
[----:B------:R-:W-:Y:S01]  /*46c0*/  FMUL R3, R102, 0.25 ;  /* 0x3e80000066037820 */ /* 0x000fe20000400000 */
[----:B------:R-:W-:Y:S01]  /*46d0*/  LOP3.LUT R6, R6, 0x380, R7, 0xf8, !PT ;  /* 0x0000038006067812 */ /* 0x000fe200078ef807 */
[----:B------:R-:W-:Y:S01]  /*46e0*/  FMUL R4, R103, 0.25 ;  /* 0x3e80000067047820 */ /* 0x000fe20000400000 */
[----:B------:R-:W-:-:S02]  /*46f0*/  LOP3.LUT R7, R7, 0x38, RZ, 0xc0, !PT ;  /* 0x0000003807077812 */ /* 0x000fc400078ec0ff */
[----:B------:R-:W-:Y:S02]  /*4700*/  FSETP.GT.AND P1, PT, |R9|, 8.50705917302346158658e+37, PT ;  /* 0x7e8000000900780b */ /* 0x000fe40003f24200 */
[----:B------:R-:W-:Y:S02]  /*4710*/  IADD3 R12, R12, UR7, R7 ;  /* 0x000000070c0c7c10 */ /* 0x000fe4000fffe007 */
[C---:B------:R-:W-:Y:S02]  /*4720*/  LOP3.LUT R10, R0.reuse, 0xc0, RZ, 0xc0, !PT ;  /* 0x000000c0000a7812 */ /* 0x040fe400078ec0ff */
[----:B------:R-:W-:Y:S02]  /*4730*/  LOP3.LUT R7, R0, 0x8, RZ, 0xc0, !PT ;  /* 0x0000000800077812 */ /* 0x000fe400078ec0ff */
[----:B------:R-:W-:Y:S01]  /*4740*/  FSEL R102, R3, R102, P1 ;  /* 0x0000006603667208 */ /* 0x000fe20000800000 */
[----:B------:R-:W-:Y:S01]  /*4750*/  FMUL R3, R98, 0.25 ;  /* 0x3e80000062037820 */ /* 0x000fe20000400000 */
[----:B------:R-:W-:-:S02]  /*4760*/  SHF.R.S32.HI R11, RZ, 0x3, R0 ;  /* 0x00000003ff0b7819 */ /* 0x000fc40000011400 */
[----:B------:R-:W-:Y:S02]  /*4770*/  ISETP.NE.U32.AND P0, PT, R10, RZ, PT ;  /* 0x000000ff0a00720c */ /* 0x000fe40003f05070 */
[----:B------:R-:W-:Y:S01]  /*4780*/  LEA.HI R40, R7, R12, RZ, 0x1f ;  /* 0x0000000c07287211 */ /* 0x000fe200078ff8ff */
[----:B------:R-:W-:Y:S01]  /*4790*/  FMUL R7, R94, 0.25 ;  /* 0x3e8000005e077820 */ /* 0x000fe20000400000 */
[----:B------:R-:W-:Y:S02]  /*47a0*/  SHF.R.S32.HI R10, RZ, 0x2, R0 ;  /* 0x00000002ff0a7819 */ /* 0x000fe40000011400 */
[----:B------:R-:W-:Y:S01]  /*47b0*/  FSEL R12, R4, R103, P1 ;  /* 0x00000067040c7208 */ /* 0x000fe20000800000 */
[----:B------:R-:W-:Y:S01]  /*47c0*/  FMUL R4, R95, 0.25 ;  /* 0x3e8000005f047820 */ /* 0x000fe20000400000 */
[----:B------:R-:W-:Y:S01]  /*47d0*/  FSEL R98, R3, R98, P1 ;  /* 0x0000006203627208 */ /* 0x000fe20000800000 */
[----:B------:R-:W-:Y:S01]  /*47e0*/  FMUL R3, R90, 0.25 ;  /* 0x3e8000005a037820 */ /* 0x000fe20000400000 */
[----:B------:R-:W-:-:S02]  /*47f0*/  SGXT R11, R11, 0x1 ;  /* 0x000000010b0b781a */ /* 0x000fc40000000200 */
[----:B------:R-:W-:Y:S02]  /*4800*/  SGXT R10, R10, 0x1 ;  /* 0x000000010a0a781a */ /* 0x000fe40000000200 */
[----:B------:R-:W-:Y:S01]  /*4810*/  SHF.R.U32.HI R13, RZ, 0x1, R15 ;  /* 0x00000001ff0d7819 */ /* 0x000fe2000001160f */
[----:B------:R-:W-:Y:S01]  /*4820*/  FMUL R15, R88, 0.25 ;  /* 0x3e800000580f7820 */ /* 0x000fe20000400000 */
[----:B------:R-:W-:Y:S01]  /*4830*/  MOV R22, R8 ;  /* 0x0000000800167202 */ /* 0x000fe20000000f00 */
[----:B------:R-:W-:Y:S01]  /*4840*/  FMUL R8, R93, 0.25 ;  /* 0x3e8000005d087820 */ /* 0x000fe20000400000 */
[----:B------:R-:W-:Y:S01]  /*4850*/  LOP3.LUT R11, R6, 0x1008, R11, 0xf8, !PT ;  /* 0x00001008060b7812 */ /* 0x000fe200078ef80b */
[----:B------:R-:W-:Y:S01]  /*4860*/  FMUL R6, R99, 0.25 ;  /* 0x3e80000063067820 */ /* 0x000fe20000400000 */
[----:B------:R-:W-:Y:S01]  /*4870*/  FSEL R16, R4, R95, P1 ;  /* 0x0000005f04107208 */ /* 0x000fe20000800000 */
[----:B------:R-:W-:Y:S01]  /*4880*/  FMUL R4, R101, 0.25 ;  /* 0x3e80000065047820 */ /* 0x000fe20000400000 */
[----:B------:R-:W-:Y:S01]  /*4890*/  FSEL R90, R3, R90, P1 ;  /* 0x0000005a035a7208 */ /* 0x000fe20000800000 */
[----:B------:R-:W-:Y:S01]  /*48a0*/  FMUL R3, R100, 0.25 ;  /* 0x3e80000064037820 */ /* 0x000fe20000400000 */
[----:B------:R-:W-:Y:S01]  /*48b0*/  LOP3.LUT R10, R13, 0x840, R10, 0x78, !PT ;  /* 0x000008400d0a7812 */ /* 0x000fe200078e780a */
[----:B------:R-:W-:Y:S01]  /*48c0*/  FMUL R13, R92, 0.25 ;  /* 0x3e8000005c0d7820 */ /* 0x000fe20000400000 */
[----:B------:R-:W-:Y:S01]  /*48d0*/  BAR.SYNC.DEFER_BLOCKING 0x0 ;  /* 0x0000000000007b1d */ /* 0x000fe20000010000 */
[----:B------:R-:W-:-:S02]  /*48e0*/  FSETP.GT.AND P2, PT, |R22|, 8.50705917302346158658e+37, PT ;  /* 0x7e8000001600780b */ /* 0x000fc40003f44200 */
[----:B------:R-:W-:Y:S02]  /*48f0*/  LOP3.LUT R34, R11, R10, RZ, 0xfc, !PT ;  /* 0x0000000a0b227212 */ /* 0x000fe400078efcff */
[----:B------:R-:W-:Y:S01]  /*4900*/  FSEL R14, R6, R99, P1 ;  /* 0x00000063060e7208 */ /* 0x000fe20000800000 */
[----:B------:R-:W-:Y:S01]  /*4910*/  FMUL R6, R91, 0.25 ;  /* 0x3e8000005b067820 */ /* 0x000fe20000400000 */
[----:B------:R-:W-:Y:S01]  /*4920*/  FSEL R101, R4, R101, P2 ;  /* 0x0000006504657208 */ /* 0x000fe20001000000 */
[----:B------:R-:W-:Y:S01]  /*4930*/  FMUL R4, R9, 8388608 ;  /* 0x4b00000009047820 */ /* 0x000fe20000400000 */
[----:B------:R-:W-:Y:S01]  /*4940*/  FSEL R11, R3, R100, P2 ;  /* 0x00000064030b7208 */ /* 0x000fe20001000000 */
[C---:B------:R-:W-:Y:S01]  /*4950*/  FMUL R3, R22.reuse, 8388608 ;  /* 0x4b00000016037820 */ /* 0x040fe20000400000 */
[----:B------:R-:W-:Y:S02]  /*4960*/  FSETP.GEU.AND P4, PT, R9, 1.175494350822287508e-38, PT ;  /* 0x008000000900780b */ /* 0x000fe40003f8e000 */
[----:B------:R-:W-:-:S02]  /*4970*/  FSETP.GEU.AND P3, PT, R22, 1.175494350822287508e-38, PT ;  /* 0x008000001600780b */ /* 0x000fc40003f6e000 */
[----:B------:R-:W-:Y:S02]  /*4980*/  FSETP.GEU.AND P5, PT, |R9|, 1.175494350822287508e-38, PT ;  /* 0x008000000900780b */ /* 0x000fe40003fae200 */
[----:B------:R-:W-:Y:S01]  /*4990*/  FSEL R20, R6, R91, P1 ;  /* 0x0000005b06147208 */ /* 0x000fe20000800000 */
[----:B------:R-:W-:Y:S01]  /*49a0*/  FMUL R6, R97, 0.25 ;  /* 0x3e80000061067820 */ /* 0x000fe20000400000 */
[----:B------:R-:W-:Y:S01]  /*49b0*/  FSEL R37, R4, R9, !P4 ;  /* 0x0000000904257208 */ /* 0x000fe20006000000 */
[----:B------:R-:W-:Y:S01]  /*49c0*/  @P1 FMUL R9, R9, 0.25 ;  /* 0x3e80000009091820 */ /* 0x000fe20000400000 */
[----:B------:R-:W-:Y:S01]  /*49d0*/  FSEL R94, R7, R94, P1 ;  /* 0x0000005e075e7208 */ /* 0x000fe20000800000 */
[----:B------:R-:W-:Y:S01]  /*49e0*/  FMUL R7, R96, 0.25 ;  /* 0x3e80000060077820 */ /* 0x000fe20000400000 */
[----:B------:R-:W-:Y:S02]  /*49f0*/  FSEL R28, R3, R22, !P3 ;  /* 0x00000016031c7208 */ /* 0x000fe40005800000 */
[C---:B------:R-:W-:Y:S01]  /*4a00*/  FSETP.GEU.AND P1, PT, |R22|.reuse, 1.175494350822287508e-38, PT ;  /* 0x008000001600780b */ /* 0x040fe20003f2e200 */
[----:B------:R-:W-:Y:S01]  /*4a10*/  @P2 FMUL R22, R22, 0.25 ;  /* 0x3e80000016162820 */ /* 0x000fe20000400000 */
[----:B------:R-:W-:Y:S01]  /*4a20*/  IADD3 R4, R28, -0x3f3504f3, RZ ;  /* 0xc0cafb0d1c047810 */ /* 0x000fe20007ffe0ff */
[----:B------:R-:W-:Y:S01]  /*4a30*/  @!P5 FMUL R9, R9, 16777216 ;  /* 0x4b8000000909d820 */ /* 0x000fe20000400000 */
[----:B------:R-:W-:Y:S01]  /*4a40*/  FSEL R97, R6, R97, P2 ;  /* 0x0000006106617208 */ /* 0x000fe20001000000 */
[----:B------:R-:W-:Y:S01]  /*4a50*/  VIADD R6, R37, 0xc0cafb0d ;  /* 0xc0cafb0d25067836 */ /* 0x000fe20000000000 */
[----:B------:R-:W-:Y:S01]  /*4a60*/  LOP3.LUT R4, R4, 0xff800000, RZ, 0xc0, !PT ;  /* 0xff80000004047812 */ /* 0x000fe200078ec0ff */
[----:B------:R-:W-:Y:S01]  /*4a70*/  @!P5 FMUL R16, R16, 16777216 ;  /* 0x4b8000001010d820 */ /* 0x000fe20000400000 */
[----:B------:R-:W-:Y:S01]  /*4a80*/  FSEL R93, R8, R93, P2 ;  /* 0x0000005d085d7208 */ /* 0x000fe20001000000 */
[----:B------:R-:W2:Y:S01]  /*4a90*/  MUFU.RCP R9, R9 ;  /* 0x0000000900097308 */ /* 0x000ea20000001000 */
[----:B------:R-:W-:Y:S01]  /*4aa0*/  LOP3.LUT R8, R6, 0xff800000, RZ, 0xc0, !PT ;  /* 0xff80000006087812 */ /* 0x000fe200078ec0ff */
[----:B------:R-:W-:Y:S01]  /*4ab0*/  @!P5 FMUL R12, R12, 16777216 ;  /* 0x4b8000000c0cd820 */ /* 0x000fe20000400000 */
[----:B------:R-:W-:Y:S01]  /*4ac0*/  FSEL R3, RZ, -23, P3 ;  /* 0xc1b80000ff037808 */ /* 0x000fe20001800000 */
[----:B------:R-:W-:Y:S01]  /*4ad0*/  @!P1 FMUL R22, R22, 16777216 ;  /* 0x4b80000016169820 */ /* 0x000fe20000400000 */
[----:B------:R-:W-:Y:S01]  /*4ae0*/  I2FP.F32.S32 R6, R4 ;  /* 0x0000000400067245 */ /* 0x000fe20000201400 */
[----:B------:R-:W-:Y:S01]  /*4af0*/  @!P1 FMUL R11, R11, 16777216 ;  /* 0x4b8000000b0b9820 */ /* 0x000fe20000400000 */
[----:B------:R-:W-:Y:S01]  /*4b00*/  FSEL R17, R7, R96, P2 ;  /* 0x0000006007117208 */ /* 0x000fe20001000000 */
[----:B------:R-:W-:Y:S01]  /*4b10*/  @!P5 FMUL R102, R102, 16777216 ;  /* 0x4b8000006666d820 */ /* 0x000fe20000400000 */
[----:B------:R-:W-:Y:S01]  /*4b20*/  FSEL R89, R18, R89, P2 ;  /* 0x0000005912597208 */ /* 0x000fe20001000000 */
[----:B------:R-:W-:Y:S01]  /*4b30*/  FFMA.FTZ R3, R6, 1.1920928955078125e-07, R3 ;  /* 0x3400000006037823 */ /* 0x000fe20000010003 */
[----:B------:R-:W-:Y:S01]  /*4b40*/  FSEL R19, R13, R92, P2 ;  /* 0x0000005c0d137208 */ /* 0x000fe20001000000 */
[----:B------:R-:W3:Y:S01]  /*4b50*/  MUFU.RCP R6, R22 ;  /* 0x0000001600067308 */ /* 0x000ee20000001000 */
[----:B------:R-:W-:Y:S01]  /*4b60*/  @!P1 FMUL R17, R17, 16777216 ;  /* 0x4b80000011119820 */ /* 0x000fe20000400000 */
[----:B------:R-:W-:Y:S01]  /*4b70*/  @!P5 FMUL R14, R14, 16777216 ;  /* 0x4b8000000e0ed820 */ /* 0x000fe20000400000 */
[----:B------:R-:W-:Y:S01]  /*4b80*/  @!P5 FMUL R98, R98, 16777216 ;  /* 0x4b8000006262d820 */ /* 0x000fe20000400000 */
[----:B------:R-:W-:Y:S01]  /*4b90*/  @!P5 FMUL R94, R94, 16777216 ;  /* 0x4b8000005e5ed820 */ /* 0x000fe20000400000 */
[C---:B--2---:R-:W-:Y:S01]  /*4ba0*/  FMUL R18, R9.reuse, R16 ;  /* 0x0000001009127220 */ /* 0x044fe20000400000 */
[----:B------:R-:W-:Y:S01]  /*4bb0*/  @!P5 FMUL R20, R20, 16777216 ;  /* 0x4b8000001414d820 */ /* 0x000fe20000400000 */
[----:B------:R-:W-:Y:S01]  /*4bc0*/  @!P5 FMUL R90, R90, 16777216 ;  /* 0x4b8000005a5ad820 */ /* 0x000fe20000400000 */
[----:B------:R-:W-:Y:S01]  /*4bd0*/  IADD3 R4, R28, -R4, RZ ;  /* 0x800000041c047210 */ /* 0x000fe20007ffe0ff */
[----:B------:R-:W-:Y:S01]  /*4be0*/  FMUL R12, R9, R12 ;  /* 0x0000000c090c7220 */ /* 0x000fe20000400000 */
[----:B------:R-:W-:Y:S01]  /*4bf0*/  FSEL R25, R15, R88, P2 ;  /* 0x000000580f197208 */ /* 0x000fe20001000000 */
[C---:B------:R-:W-:Y:S01]  /*4c00*/  FMUL R102, R9.reuse, R102 ;  /* 0x0000006609667220 */ /* 0x040fe20000400000 */
[----:B------:R-:W-:Y:S01]  /*4c10*/  FSEL R7, RZ, -23, P4 ;  /* 0xc1b80000ff077808 */ /* 0x000fe20002000000 */
[C---:B------:R-:W-:Y:S01]  /*4c20*/  FMUL R13, R9.reuse, R14 ;  /* 0x0000000e090d7220 */ /* 0x040fe20000400000 */
[----:B------:R-:W-:Y:S01]  /*4c30*/  I2FP.F32.S32 R10, R8 ;  /* 0x00000008000a7245 */ /* 0x000fe20000201400 */
[C---:B------:R-:W-:Y:S01]  /*4c40*/  FMUL R15, R9.reuse, R98 ;  /* 0x00000062090f7220 */ /* 0x040fe20000400000 */
[C---:B------:R-:W-:Y:S01]  /*4c50*/  FMUL R94, R9.reuse, R94 ;  /* 0x0000005e095e7220 */ /* 0x040fe20000400000 */
[C---:B---3--:R-:W-:Y:S01]  /*4c60*/  FMUL R11, R6.reuse, R11 ;  /* 0x0000000b060b7220 */ /* 0x048fe20000400000 */
[----:B------:R-:W-:Y:S01]  /*4c70*/  FMUL R16, R6, R17 ;  /* 0x0000001106107220 */ /* 0x000fe20000400000 */
[C---:B------:R-:W-:Y:S01]  /*4c80*/  FMUL R21, R9.reuse, R20 ;  /* 0x0000001409157220 */ /* 0x040fe20000400000 */
[----:B------:R-:W-:Y:S01]  /*4c90*/  FMUL R23, R9, R90 ;  /* 0x0000005a09177220 */ /* 0x000fe20000400000 */
[----:B------:R-:W-:Y:S01]  /*4ca0*/  IADD3 R8, R37, -R8, RZ ;  /* 0x8000000825087210 */ /* 0x000fe20007ffe0ff */
[----:B------:R-:W-:Y:S01]  /*4cb0*/  @!P1 FMUL R101, R101, 16777216 ;  /* 0x4b80000065659820 */ /* 0x000fe20000400000 */
[----:B------:R-:W-:Y:S01]  /*4cc0*/  F2FP.F16.F32.PACK_AB R17, R11, R16 ;  /* 0x000000100b11723e */ /* 0x000fe200000000ff */
[----:B------:R-:W-:Y:S01]  /*4cd0*/  @!P1 FMUL R97, R97, 16777216 ;  /* 0x4b80000061619820 */ /* 0x000fe20000400000 */
[----:B------:R-:W-:Y:S01]  /*4ce0*/  SHF.R.U32.HI R11, RZ, 0x6, R0 ;  /* 0x00000006ff0b7819 */ /* 0x000fe20000011600 */
[----:B------:R-:W-:Y:S01]  /*4cf0*/  @!P1 FMUL R93, R93, 16777216 ;  /* 0x4b8000005d5d9820 */ /* 0x000fe20000400000 */
[----:B------:R-:W-:Y:S01]  /*4d00*/  @!P1 FMUL R19, R19, 16777216 ;  /* 0x4b80000013139820 */ /* 0x000fe20000400000 */
[----:B------:R-:W-:Y:S01]  /*4d10*/  @!P1 FMUL R89, R89, 16777216 ;  /* 0x4b80000059599820 */ /* 0x000fe20000400000 */
[----:B------:R-:W-:-:S02]  /*4d20*/  IMAD.MOV.U32 R9, RZ, RZ, 0x3dc6b27f ;  /* 0x3dc6b27fff097424 */ /* 0x000fc400078e00ff */
[----:B------:R-:W-:Y:S01]  /*4d30*/  FADD R4, R4, -1 ;  /* 0xbf80000004047421 */ /* 0x000fe20000000000 */
[----:B------:R-:W-:Y:S01]  /*4d40*/  @!P1 FMUL R25, R25, 16777216 ;  /* 0x4b80000019199820 */ /* 0x000fe20000400000 */
[----:B------:R-:W-:Y:S01]  /*4d50*/  SGXT.U32 R11, R11, 0x2 ;  /* 0x000000020b0b781a */ /* 0x000fe20000000000 */
[----:B------:R-:W-:Y:S01]  /*4d60*/  FFMA.FTZ R10, R10, 1.1920928955078125e-07, R7 ;  /* 0x340000000a0a7823 */ /* 0x000fe20000010007 */
[C---:B------:R-:W-:Y:S01]  /*4d70*/  FMUL R101, R6.reuse, R101 ;  /* 0x0000006506657220 */ /* 0x040fe20000400000 */
[C---:B------:R-:W-:Y:S01]  /*4d80*/  FMUL R14, R6.reuse, R97 ;  /* 0x00000061060e7220 */ /* 0x040fe20000400000 */
[C---:B------:R-:W-:Y:S01]  /*4d90*/  FMUL R93, R6.reuse, R93 ;  /* 0x0000005d065d7220 */ /* 0x040fe20000400000 */
[C---:B------:R-:W-:Y:S01]  /*4da0*/  FMUL R19, R6.reuse, R19 ;  /* 0x0000001306137220 */ /* 0x040fe20000400000 */
[----:B------:R-:W-:Y:S01]  /*4db0*/  FMUL R20, R6, R89 ;  /* 0x0000005906147220 */ /* 0x000fe20000400000 */
[----:B------:R-:W-:Y:S01]  /*4dc0*/  FADD R8, R8, -1 ;  /* 0xbf80000008087421 */ /* 0x000fe20000000000 */
[----:B------:R-:W-:Y:S01]  /*4dd0*/  FFMA.FTZ R7, R4, R9, -0.16845393180847167969 ;  /* 0xbe2c7f3004077423 */ /* 0x000fe20000010009 */
[----:B------:R-:W-:Y:S01]  /*4de0*/  FMUL R6, R6, R25 ;  /* 0x0000001906067220 */ /* 0x000fe20000400000 */
[----:B0-----:R-:W-:-:S02]  /*4df0*/  IMAD R11, R11, R26, RZ ;  /* 0x0000001a0b0b7224 */ /* 0x001fc400078e02ff */
[----:B------:R-:W-:Y:S01]  /*4e00*/  FFMA.FTZ R9, R8, R9, -0.16845393180847167969 ;  /* 0xbe2c7f3008097423 */ /* 0x000fe20000010009 */
[----:B------:R-:W-:Y:S01]  /*4e10*/  FFMA.FTZ R7, R4, R7, 0.1716887056827545166 ;  /* 0x3e2fcf2a04077423 */ /* 0x000fe20000010007 */
[----:B------:R-:W-:Y:S02]  /*4e20*/  F2FP.F16.F32.PACK_AB R95, R102, R15 ;  /* 0x0000000f665f723e */ /* 0x000fe400000000ff */
[----:B------:R-:W-:Y:S01]  /*4e30*/  F2FP.F16.F32.PACK_AB R16, R19, R6 ;  /* 0x000000061310723e */ /* 0x000fe200000000ff */
[----:B------:R-:W-:Y:S01]  /*4e40*/  FFMA.FTZ R9, R8, R9, 0.1716887056827545166 ;  /* 0x3e2fcf2a08097423 */ /* 0x000fe20000010009 */
[----:B------:R-:W-:Y:S01]  /*4e50*/  FFMA.FTZ R7, R4, R7, -0.17900948226451873779 ;  /* 0xbe374e4304077423 */ /* 0x000fe20000010007 */
[----:B------:R-:W-:Y:S01]  /*4e60*/  LEA R15, R26, R11, 0x2 ;  /* 0x0000000b1a0f7211 */ /* 0x000fe200078e10ff */
[----:B------:R-:W-:Y:S01]  /*4e70*/  IMAD R6, R2, UR5, RZ ;  /* 0x0000000502067c24 */ /* 0x000fe2000f8e02ff */
[----:B------:R0:W-:Y:S01]  /*4e80*/  STS.64 [R24+UR7], R16 ;  /* 0x0000001018007988 */ /* 0x0001e20008000a07 */
[----:B------:R-:W-:Y:S01]  /*4e90*/  F2FP.F16.F32.PACK_AB R101, R101, R14 ;  /* 0x0000000e6565723e */ /* 0x000fe200000000ff */
[----:B------:R-:W-:Y:S01]  /*4ea0*/  FFMA.FTZ R9, R8, R9, -0.17900948226451873779 ;  /* 0xbe374e4308097423 */ /* 0x000fe20000010009 */
[----:B------:R-:W-:Y:S01]  /*4eb0*/  F2FP.F16.F32.PACK_AB R100, R93, R20 ;  /* 0x000000145d64723e */ /* 0x000fe200000000ff */
[----:B------:R-:W-:Y:S01]  /*4ec0*/  FFMA.FTZ R7, R4, R7, 0.20512372255325317383 ;  /* 0x3e520bf404077423 */ /* 0x000fe20000010007 */
[----:B------:R-:W-:Y:S01]  /*4ed0*/  F2FP.F16.F32.PACK_AB R13, R12, R13 ;  /* 0x0000000d0c0d723e */ /* 0x000fe200000000ff */
[----:B------:R-:W-:Y:S01]  /*4ee0*/  FFMA.FTZ R9, R8, R9, 0.20512372255325317383 ;  /* 0x3e520bf408097423 */ /* 0x000fe20000010009 */
[----:B------:R-:W-:Y:S01]  /*4ef0*/  F2FP.F16.F32.PACK_AB R94, R94, R23 ;  /* 0x000000175e5e723e */ /* 0x000fe200000000ff */
[----:B------:R-:W-:Y:S01]  /*4f00*/  FFMA.FTZ R7, R4, R7, -0.24046532809734344482 ;  /* 0xbe763c8b04077423 */ /* 0x000fe20000010007 */
[----:B------:R-:W-:Y:S01]  /*4f10*/  LOP3.LUT R14, R24, 0x8, RZ, 0x3c, !PT ;  /* 0x00000008180e7812 */ /* 0x000fe200078e3cff */
[----:B------:R-:W-:Y:S01]  /*4f20*/  STS.64 [R24+UR7+0x200], R100 ;  /* 0x0002006418007988 */ /* 0x000fe20008000a07 */
[----:B------:R-:W-:Y:S01]  /*4f30*/  F2FP.F16.F32.PACK_AB R12, R18, R21 ;  /* 0x00000015120c723e */ /* 0x000fe200000000ff */
[----:B------:R-:W-:Y:S01]  /*4f40*/  FFMA.FTZ R9, R8, R9, -0.24046532809734344482 ;  /* 0xbe763c8b08097423 */ /* 0x000fe20000010009 */
[----:B0-----:R-:W-:Y:S01]  /*4f50*/  LEA R17, R26, R15, 0x2 ;  /* 0x0000000f1a117211 */ /* 0x001fe200078e10ff */
[----:B------:R-:W-:Y:S01]  /*4f60*/  STS.64 [R14+UR7+0x1000], R94 ;  /* 0x0010005e0e007988 */ /* 0x000fe20008000a07 */
[----:B------:R-:W-:Y:S01]  /*4f70*/  FFMA.FTZ R7, R4, R7, 0.28857114911079406738 ;  /* 0x3e93bf9904077423 */ /* 0x000fe20000010007 */
[----:B------:R-:W-:Y:S01]  /*4f80*/  FFMA.FTZ R9, R8, R9, 0.28857114911079406738 ;  /* 0x3e93bf9908097423 */ /* 0x000fe20000010009 */
[----:B------:R-:W-:Y:S01]  /*4f90*/  ISETP.GE.U32.AND P1, PT, R28, 0x7f800000, PT ;  /* 0x7f8000001c00780c */ /* 0x000fe20003f26070 */
[----:B------:R-:W-:Y:S01]  /*4fa0*/  IMAD R19, R26, 0x4, R17 ;  /* 0x000000041a137824 */ /* 0x000fe200078e0211 */
[----:B------:R0:W-:Y:S01]  /*4fb0*/  STS.64 [R14+UR7+0x1200], R12 ;  /* 0x0012000c0e007988 */ /* 0x0001e20008000a07 */
[----:B------:R-:W-:Y:S01]  /*4fc0*/  FFMA.FTZ R7, R4, R7, -0.36067417263984680176 ;  /* 0xbeb8aa4904077423 */ /* 0x000fe20000010007 */
[----:B------:R-:W-:Y:S01]  /*4fd0*/  FFMA.FTZ R9, R8, R9, -0.36067417263984680176 ;  /* 0xbeb8aa4908097423 */ /* 0x000fe20000010009 */
[----:B------:R-:W-:Y:S01]  /*4fe0*/  ISETP.GE.U32.AND P3, PT, R37, 0x7f800000, PT ;  /* 0x7f8000002500780c */ /* 0x000fe20003f66070 */
[----:B------:R-:W-:Y:S01]  /*4ff0*/  BAR.SYNC.DEFER_BLOCKING 0x0 ;  /* 0x0000000000007b1d */ /* 0x000fe20000010000 */
[----:B------:R-:W-:Y:S01]  /*5000*/  LEA R22, R26, R19, 0x2 ;  /* 0x000000131a167211 */ /* 0x000fe200078e10ff */
[----:B------:R-:W-:Y:S01]  /*5010*/  FFMA.FTZ R7, R4, R7, 0.48089820146560668945 ;  /* 0x3ef6384a04077423 */ /* 0x000fe20000010007 */
[----:B------:R-:W-:Y:S01]  /*5020*/  FFMA.FTZ R9, R8, R9, 0.48089820146560668945 ;  /* 0x3ef6384a08097423 */ /* 0x000fe20000010009 */
[----:B------:R-:W-:Y:S01]  /*5030*/  LOP3.LUT R36, R34, 0x8, RZ, 0x3c, !PT ;  /* 0x0000000822247812 */ /* 0x000fe200078e3cff */
[----:B------:R-:W-:Y:S01]  /*5040*/  USHF.L.U32 UR5, UR4, 0x1, URZ ;  /* 0x0000000104057899 */ /* 0x000fe2000800063f */
[----:B------:R-:W-:Y:S01]  /*5050*/  LEA R23, R26, R22, 0x2 ;  /* 0x000000161a177211 */ /* 0x000fe200078e10ff */
[----:B------:R-:W-:Y:S01]  /*5060*/  FFMA.FTZ R7, R4, R7, -0.72134751081466674805 ;  /* 0xbf38aa3b04077423 */ /* 0x000fe20000010007 */
[----:B------:R-:W-:Y:S01]  /*5070*/  FFMA.FTZ R9, R8, R9, -0.72134751081466674805 ;  /* 0xbf38aa3b08097423 */ /* 0x000fe20000010009 */
[----:B------:R-:W-:-:S02]  /*5080*/  FSETP.NEU.AND P2, PT, R28, RZ, PT ;  /* 0x000000ff1c00720b */ /* 0x000fc40003f4d000 */
[----:B------:R-:W-:Y:S02]  /*5090*/  IMAD R21, R26, 0x4, R23 ;  /* 0x000000041a157824 */ /* 0x000fe400078e0217 */
[----:B------:R-:W-:Y:S01]  /*50a0*/  FMUL R7, R4, R7 ;  /* 0x0000000704077220 */ /* 0x000fe20000400000 */
[----:B------:R-:W-:Y:S01]  /*50b0*/  FMUL R9, R8, R9 ;  /* 0x0000000908097220 */ /* 0x000fe20000400000 */
[----:B------:R-:W-:Y:S02]  /*50c0*/  SHF.L.U32 R0, R0, 0x1, RZ ;  /* 0x0000000100007819 */ /* 0x000fe400000006ff */
[----:B------:R-:W-:Y:S01]  /*50d0*/  LEA R25, R26, R21, 0x2 ;  /* 0x000000151a197211 */ /* 0x000fe200078e10ff */
[----:B------:R-:W-:Y:S01]  /*50e0*/  FMUL R7, R4, R7 ;  /* 0x0000000704077220 */ /* 0x000fe20000400000 */
[----:B------:R-:W-:Y:S02]  /*50f0*/  FMUL R9, R8, R9 ;  /* 0x0000000908097220 */ /* 0x000fe40000400000 */
[----:B------:R-:W-:Y:S01]  /*5100*/  LEA R27, R26, R25, 0x2 ;  /* 0x000000191a1b7211 */ /* 0x000fe200078e10ff */
[----:B------:R-:W-:Y:S01]  /*5110*/  FFMA.FTZ R4, R4, 1.4426950216293334961, R7 ;  /* 0x3fb8aa3b04047823 */ /* 0x000fe20000010007 */
[----:B------:R-:W-:Y:S01]  /*5120*/  @P1 MOV R7, 0x7f800000 ;  /* 0x7f80000000071802 */ /* 0x000fe20000000f00 */
[----:B------:R-:W-:Y:S01]  /*5130*/  FFMA.FTZ R9, R8, 1.4426950216293334961, R9 ;  /* 0x3fb8aa3b08097823 */ /* 0x000fe20000010009 */
[----:B------:R-:W2:Y:S01]  /*5140*/  LDS.64 R42, [R34+UR7] ;  /* 0x00000007222a7984 */ /* 0x000ea20008000a00 */
[----:B------:R-:W-:-:S02]  /*5150*/  IMAD R29, R26, 0x4, R27 ;  /* 0x000000041a1d7824 */ /* 0x000fc400078e021b */
[----:B------:R-:W-:Y:S01]  /*5160*/  FADD R3, R3, R4 ;  /* 0x0000000403037221 */ /* 0x000fe20000000000 */
[----:B------:R-:W-:Y:S01]  /*5170*/  @P3 MOV R8, 0x7f800000 ;  /* 0x7f80000000083802 */ /* 0x000fe20000000f00 */
[----:B------:R-:W3:Y:S01]  /*5180*/  LDS.64 R46, [R36+UR7] ;  /* 0x00000007242e7984 */ /* 0x000ee20008000a00 */
[----:B------:R-:W-:Y:S01]  /*5190*/  @P1 FFMA.FTZ R3, R28, R7, +INF ;  /* 0x7f8000001c031423 */ /* 0x000fe20000010007 */
[----:B------:R-:W-:Y:S01]  /*51a0*/  LEA R31, R26, R29, 0x2 ;  /* 0x0000001d1a1f7211 */ /* 0x000fe200078e10ff */
[----:B------:R-:W-:Y:S01]  /*51b0*/  FADD R4, R10, R9 ;  /* 0x000000090a047221 */ /* 0x000fe20000000000 */
[----:B------:R-:W-:Y:S01]  /*51c0*/  SHF.L.U32 R7, R6, 0x1, RZ ;  /* 0x0000000106077819 */ /* 0x000fe200000006ff */
[----:B------:R-:W-:Y:S01]  /*51d0*/  LDS.64 R44, [R34+UR7+0x400] ;  /* 0x00040007222c7984 */ /* 0x000fe20008000a00 */
[----:B------:R-:W-:Y:S01]  /*51e0*/  @P3 FFMA.FTZ R4, R37, R8, +INF ;  /* 0x7f80000025043423 */ /* 0x000fe20000010008 */
[----:B------:R-:W-:Y:S01]  /*51f0*/  IMAD R33, R26, 0x4, R31 ;  /* 0x000000041a217824 */ /* 0x000fe200078e021f */
[----:B-1----:R-:W-:Y:S01]  /*5200*/  IADD3 R50, P3, P4, R7, UR5, R50 ;  /* 0x0000000507327c10 */ /* 0x002fe2000fc7e032 */
[----:B------:R-:W1:Y:S01]  /*5210*/  LDS.64 R48, [R36+UR7+0x400] ;  /* 0x0004000724307984 */ /* 0x000e620008000a00 */
[----:B------:R-:W-:Y:S01]  /*5220*/  UIMAD.WIDE UR4, UR4, 0x2, URZ ;  /* 0x00000002040478a5 */ /* 0x000fe2000f8e023f */
[----:B------:R-:W-:Y:S01]  /*5230*/  IMAD.HI R6, R6, 0x2, RZ ;  /* 0x0000000206067827 */ /* 0x000fe200078e02ff */
[----:B------:R-:W-:-:S02]  /*5240*/  FSETP.NEU.AND P1, PT, R37, RZ, PT ;  /* 0x000000ff2500720b */ /* 0x000fc40003f2d000 */
[-C--:B------:R-:W-:Y:S01]  /*5250*/  LEA R8, P6, R15, R50.reuse, 0x1 ;  /* 0x000000320f087211 */ /* 0x080fe200078c08ff */
[----:B------:R-:W-:Y:S01]  /*5260*/  IMAD R35, R26, 0x4, R33 ;  /* 0x000000041a237824 */ /* 0x000fe200078e0221 */
[----:B------:R-:W-:Y:S01]  /*5270*/  IADD3.X R52, R6, UR5, R51, P3, P4 ;  /* 0x0000000506347c10 */ /* 0x000fe20009fe8433 */
[----:B------:R-:W-:Y:S01]  /*5280*/  ULDC UR4, c[0x0][0x27c] ;  /* 0x00009f0000047ab9 */ /* 0x000fe20000000800 */
[-C--:B------:R-:W-:Y:S01]  /*5290*/  LEA R6, P5, R11, R50.reuse, 0x1 ;  /* 0x000000320b067211 */ /* 0x080fe200078a08ff */
[----:B------:R-:W-:Y:S01]  /*52a0*/  UIMAD UR4, UR6, UR4, URZ ;  /* 0x00000004060472a4 */ /* 0x000fe2000f8e023f */
[C---:B------:R-:W-:Y:S02]  /*52b0*/  LEA R37, R26.reuse, R35, 0x2 ;  /* 0x000000231a257211 */ /* 0x040fe400078e10ff */
[----:B------:R-:W-:Y:S01]  /*52c0*/  LEA R10, P3, R17, R50, 0x1 ;  /* 0x00000032110a7211 */ /* 0x000fe200078608ff */
[----:B------:R-:W-:Y:S01]  /*52d0*/  USHF.L.U32 UR6, UR4, 0x2, URZ ;  /* 0x0000000204067899 */ /* 0x000fe2000800063f */
[----:B------:R-:W-:Y:S01]  /*52e0*/  LEA.HI.X.SX32 R7, R11, R52, 0x1, P5 ;  /* 0x000000340b077211 */ /* 0x000fe200028f0eff */
[----:B------:R-:W-:Y:S01]  /*52f0*/  UIMAD.WIDE UR4, UR4, 0x4, URZ ;  /* 0x00000004040478a5 */ /* 0x000fe2000f8e023f */
[----:B------:R-:W-:-:S02]  /*5300*/  LEA R38, R26, R37, 0x2 ;  /* 0x000000251a267211 */ /* 0x000fc400078e10ff */
[-C--:B0-----:R-:W-:Y:S02]  /*5310*/  LEA R12, P4, R19, R50.reuse, 0x1 ;  /* 0x00000032130c7211 */ /* 0x081fe400078808ff */
[----:B------:R-:W-:Y:S01]  /*5320*/  LEA R14, P5, R22, R50, 0x1 ;  /* 0x00000032160e7211 */ /* 0x000fe200078a08ff */
[----:B------:R-:W-:Y:S01]  /*5330*/  IMAD R39, R26, 0x4, R38 ;  /* 0x000000041a277824 */ /* 0x000fe200078e0226 */
[----:B------:R-:W-:Y:S02]  /*5340*/  LEA.HI.X.SX32 R11, R17, R52, 0x1, P3 ;  /* 0x00000034110b7211 */ /* 0x000fe400018f0eff */
[----:B------:R-:W-:Y:S02]  /*5350*/  LEA R18, P3, R21, R50, 0x1 ;  /* 0x0000003215127211 */ /* 0x000fe400078608ff */
[----:B------:R-:W-:Y:S01]  /*5360*/  LEA.HI.X.SX32 R9, R15, R52, 0x1, P6 ;  /* 0x000000340f097211 */ /* 0x000fe200030f0eff */
[----:B--2---:R-:W-:Y:S01]  /*5370*/  STG.E.U16 desc[UR40][R6.64], R42 ;  /* 0x0000002a06007986 */ /* 0x004fe2000c101528 */
[----:B------:R-:W-:-:S02]  /*5380*/  LEA R16, P6, R23, R50, 0x1 ;  /* 0x0000003217107211 */ /* 0x000fc400078c08ff */
[-C--:B------:R-:W-:Y:S01]  /*5390*/  LEA.HI.X.SX32 R13, R19, R52.reuse, 0x1, P4 ;  /* 0x00000034130d7211 */ /* 0x080fe200020f0eff */
[----:B---3--:R0:W-:Y:S01]  /*53a0*/  STG.E.U16 desc[UR40][R8.64], R46 ;  /* 0x0000002e08007986 */ /* 0x0081e2000c101528 */
[----:B------:R-:W-:Y:S02]  /*53b0*/  LEA.HI.X.SX32 R15, R22, R52, 0x1, P5 ;  /* 0x00000034160f7211 */ /* 0x000fe400028f0eff */
[----:B------:R-:W-:Y:S02]  /*53c0*/  LEA R22, P5, R27, R50, 0x1 ;  /* 0x000000321b167211 */ /* 0x000fe400078a08ff */
[----:B------:R-:W-:Y:S02]  /*53d0*/  LEA.HI.X.SX32 R19, R21, R52, 0x1, P3 ;  /* 0x0000003415137211 */ /* 0x000fe400018f0eff */
[----:B------:R-:W-:Y:S02]  /*53e0*/  LEA R26, P3, R31, R50, 0x1 ;  /* 0x000000321f1a7211 */ /* 0x000fe400078608ff */
[----:B------:R-:W-:-:S02]  /*53f0*/  LEA.HI.X.SX32 R17, R23, R52, 0x1, P6 ;  /* 0x0000003417117211 */ /* 0x000fc400030f0eff */
[----:B------:R-:W-:Y:S01]  /*5400*/  LEA.HI.X.SX32 R23, R27, R52, 0x1, P5 ;  /* 0x000000341b177211 */ /* 0x000fe200028f0eff */
[----:B0-----:R-:W0:Y:S01]  /*5410*/  LDC.64 R8, c[0x0][0x230] ;  /* 0x00008c00ff087b82 */ /* 0x001e220000000a00 */
[----:B------:R-:W-:Y:S02]  /*5420*/  LEA R30, P5, R35, R50, 0x1 ;  /* 0x00000032231e7211 */ /* 0x000fe400078a08ff */
[----:B------:R-:W-:Y:S02]  /*5430*/  LEA.HI.X.SX32 R27, R31, R52, 0x1, P3 ;  /* 0x000000341f1b7211 */ /* 0x000fe400018f0eff */
[C---:B------:R-:W-:Y:S02]  /*5440*/  LEA R34, P3, R38.reuse, R50, 0x1 ;  /* 0x0000003226227211 */ /* 0x040fe400078608ff */
[-C--:B------:R-:W-:Y:S02]  /*5450*/  LEA.HI.X.SX32 R31, R35, R52.reuse, 0x1, P5 ;  /* 0x00000034231f7211 */ /* 0x080fe400028f0eff */
[----:B------:R-:W-:-:S02]  /*5460*/  LEA.HI.X.SX32 R35, R38, R52, 0x1, P3 ;  /* 0x0000003426237211 */ /* 0x000fc400018f0eff */
[----:B------:R-:W-:Y:S02]  /*5470*/  PRMT R7, R42, 0x7632, R7 ;  /* 0x000076322a077816 */ /* 0x000fe40000000007 */
[-C--:B------:R-:W-:Y:S02]  /*5480*/  LEA R20, P4, R25, R50.reuse, 0x1 ;  /* 0x0000003219147211 */ /* 0x080fe400078808ff */
[----:B------:R-:W-:Y:S01]  /*5490*/  PRMT R38, R46, 0x7632, R38 ;  /* 0x000076322e267816 */ /* 0x000fe20000000026 */
[----:B------:R2:W-:Y:S01]  /*54a0*/  STG.E.U16 desc[UR40][R10.64], R7 ;  /* 0x000000070a007986 */ /* 0x0005e2000c101528 */
[----:B------:R-:W-:Y:S02]  /*54b0*/  LEA R24, P6, R29, R50, 0x1 ;  /* 0x000000321d187211 */ /* 0x000fe400078c08ff */
[----:B------:R-:W-:Y:S01]  /*54c0*/  LEA.HI.X.SX32 R21, R25, R52, 0x1, P4 ;  /* 0x0000003419157211 */ /* 0x000fe200020f0eff */
[----:B------:R3:W-:Y:S01]  /*54d0*/  STG.E.U16 desc[UR40][R12.64], R38 ;  /* 0x000000260c007986 */ /* 0x0007e2000c101528 */
[----:B------:R-:W-:-:S02]  /*54e0*/  LEA R28, P4, R33, R50, 0x1 ;  /* 0x00000032211c7211 */ /* 0x000fc400078808ff */
[----:B------:R-:W-:Y:S01]  /*54f0*/  LEA.HI.X.SX32 R25, R29, R52, 0x1, P6 ;  /* 0x000000341d197211 */ /* 0x000fe200030f0eff */
[----:B------:R4:W-:Y:S01]  /*5500*/  STG.E.U16 desc[UR40][R14.64], R43 ;  /* 0x0000002b0e007986 */ /* 0x0009e2000c101528 */
[----:B------:R-:W-:Y:S02]  /*5510*/  LEA R32, P6, R37, R50, 0x1 ;  /* 0x0000003225207211 */ /* 0x000fe400078c08ff */
[----:B------:R-:W-:Y:S01]  /*5520*/  LEA.HI.X.SX32 R29, R33, R52, 0x1, P4 ;  /* 0x00000034211d7211 */ /* 0x000fe200020f0eff */
[----:B------:R5:W-:Y:S01]  /*5530*/  STG.E.U16 desc[UR40][R16.64], R47 ;  /* 0x0000002f10007986 */ /* 0x000be2000c101528 */
[----:B--2---:R-:W-:Y:S02]  /*5540*/  PRMT R11, R43, 0x7632, R11 ;  /* 0x000076322b0b7816 */ /* 0x004fe4000000000b */
[----:B------:R-:W-:Y:S02]  /*5550*/  LEA R36, P4, R39, R50, 0x1 ;  /* 0x0000003227247211 */ /* 0x000fe400078808ff */
[----:B---3--:R-:W-:Y:S01]  /*5560*/  PRMT R13, R47, 0x7632, R13 ;  /* 0x000076322f0d7816 */ /* 0x008fe2000000000d */
[----:B------:R2:W-:Y:S01]  /*5570*/  STG.E.U16 desc[UR40][R18.64], R11 ;  /* 0x0000000b12007986 */ /* 0x0005e2000c101528 */
[----:B-1----:R-:W-:-:S02]  /*5580*/  PRMT R7, R48, 0x7632, R7 ;  /* 0x0000763230077816 */ /* 0x002fc40000000007 */
[----:B----4-:R-:W-:Y:S01]  /*5590*/  PRMT R15, R44, 0x7632, R15 ;  /* 0x000076322c0f7816 */ /* 0x010fe2000000000f */
[----:B------:R-:W-:Y:S01]  /*55a0*/  STG.E.U16 desc[UR40][R20.64], R13 ;  /* 0x0000000d14007986 */ /* 0x000fe2000c101528 */
[-C--:B------:R-:W-:Y:S02]  /*55b0*/  LEA.HI.X.SX32 R33, R37, R52.reuse, 0x1, P6 ;  /* 0x0000003425217211 */ /* 0x080fe400030f0eff */
[----:B-----5:R-:W-:Y:S01]  /*55c0*/  PRMT R17, R45, 0x7632, R17 ;  /* 0x000076322d117816 */ /* 0x020fe20000000011 */
[----:B------:R-:W-:Y:S01]  /*55d0*/  STG.E.U16 desc[UR40][R22.64], R44 ;  /* 0x0000002c16007986 */ /* 0x000fe2000c101528 */
[----:B------:R-:W-:Y:S02]  /*55e0*/  LEA.HI.X.SX32 R37, R39, R52, 0x1, P4 ;  /* 0x0000003427257211 */ /* 0x000fe400020f0eff */
[----:B------:R-:W-:Y:S01]  /*55f0*/  FSEL R4, R4, -INF , P1 ;  /* 0xff80000004047808 */ /* 0x000fe20000800000 */
[----:B------:R-:W-:Y:S01]  /*5600*/  STG.E.U16 desc[UR40][R24.64], R48 ;  /* 0x0000003018007986 */ /* 0x000fe2000c101528 */
[----:B--2---:R-:W-:-:S02]  /*5610*/  PRMT R18, R49, 0x7632, R18 ;  /* 0x0000763231127816 */ /* 0x004fc40000000012 */
[----:B------:R-:W-:Y:S01]  /*5620*/  FSEL R6, R3, -INF , P2 ;  /* 0xff80000003067808 */ /* 0x000fe20001000000 */
[----:B------:R-:W-:Y:S01]  /*5630*/  STG.E.U16 desc[UR40][R26.64], R15 ;  /* 0x0000000f1a007986 */ /* 0x000fe2000c101528 */
[----:B------:R-:W-:-:S03]  /*5640*/  SHF.L.U32 R3, R2, 0x2, RZ ;  /* 0x0000000202037819 */ /* 0x000fc600000006ff */
[----:B------:R1:W-:Y:S01]  /*5650*/  STG.E.U16 desc[UR40][R28.64], R7 ;  /* 0x000000071c007986 */ /* 0x0003e2000c101528 */
[----:B------:R-:W-:-:S03]  /*5660*/  FFMA R6, R6, 0.69314718246459960938, R5 ;  /* 0x3f31721806067823 */ /* 0x000fc60000000005 */
[----:B------:R2:W-:Y:S04]  /*5670*/  STG.E.U16 desc[UR40][R30.64], R45 ;  /* 0x0000002d1e007986 */ /* 0x0005e8000c101528 */
[----:B------:R2:W-:Y:S04]  /*5680*/  STG.E.U16 desc[UR40][R32.64], R49 ;  /* 0x0000003120007986 */ /* 0x0005e8000c101528 */
[----:B------:R2:W-:Y:S01]  /*5690*/  STG.E.U16 desc[UR40][R34.64], R17 ;  /* 0x0000001122007986 */ /* 0x0005e2000c101528 */
[----:B-1----:R-:W-:Y:S01]  /*56a0*/  FFMA R7, R4, 0.69314718246459960938, R217 ;  /* 0x3f31721804077823 */ /* 0x002fe200000000d9 */
[----:B------:R-:W-:Y:S01]  /*56b0*/  LOP3.LUT R4, R0, 0xf8, RZ, 0xc0, !PT ;  /* 0x000000f800047812 */ /* 0x000fe200078ec0ff */
[----:B------:R-:W-:Y:S01]  /*56c0*/  IMAD.HI R0, R2, 0x4, RZ ;  /* 0x0000000402007827 */ /* 0x000fe200078e02ff */
[----:B------:R2:W-:Y:S01]  /*56d0*/  STG.E.U16 desc[UR40][R36.64], R18 ;  /* 0x0000001224007986 */ /* 0x0005e2000c101528 */
[----:B------:R-:W-:Y:S01]  /*56e0*/  BAR.SYNC.DEFER_BLOCKING 0x0 ;  /* 0x0000000000007b1d */ /* 0x000fe20000010000 */
[----:B0-----:R-:W-:-:S04]  /*56f0*/  IADD3 R2, P1, P2, R3, UR6, R8 ;  /* 0x0000000603027c10 */ /* 0x001fc8000fa3e008 */
[----:B------:R-:W-:Y:S01]  /*5700*/  IADD3.X R3, R0, UR5, R9, P1, P2 ;  /* 0x0000000500037c10 */ /* 0x000fe20008fe4409 */
[----:B------:R2:W-:Y:S02]  /*5710*/  STS.64 [R4+UR7], R6 ;  /* 0x0000000604007988 */ /* 0x0005e40008000a07 */
[----:B------:R-:W-:Y:S06]  /*5720*/  BAR.SYNC.DEFER_BLOCKING 0x0 ;  /* 0x0000000000007b1d */ /* 0x000fec0000010000 */
[----:B------:R-:W-:Y:S05]  /*5730*/  @P0 EXIT ;  /* 0x000000000000094d */ /* 0x000fea0003800000 */
[----:B------:R-:W0:Y:S04]  /*5740*/  LDS R5, [R40] ;  /* 0x0000000028057984 */ /* 0x000e280000000800 */
[----:B0-----:R-:W-:Y:S01]  /*5750*/  STG.E desc[UR40][R2.64], R5 ;  /* 0x0000000502007986 */ /* 0x001fe2000c101928 */
[----:B------:R-:W-:Y:S05]  /*5760*/  EXIT ;  /* 0x000000000000794d */ /* 0x000fea0003800000 */
.L_x_2:
[----:B------:R-:W-:-:S00]  /*5770*/  BRA `(.L_x_2) ;  /* 0xfffffffc00fc7947 */ /* 0x000fc0000383ffff */
[----:B------:R-:W-:-:S00]  /*5780*/  NOP ;  /* 0x0000000000007918 */ /* 0x000fc00000000000 */
[----:B------:R-:W-:-:S00]  /*5790*/  NOP ;  /* 0x0000000000007918 */ /* 0x000fc00000000000 */
[----:B------:R-:W-:-:S00]  /*57a0*/  NOP ;  /* 0x0000000000007918 */ /* 0x000fc00000000000 */
[----:B------:R-:W-:-:S00]  /*57b0*/  NOP ;  /* 0x0000000000007918 */ /* 0x000fc00000000000 */
[----:B------:R-:W-:-:S00]  /*57c0*/  NOP ;  /* 0x0000000000007918 */ /* 0x000fc00000000000 */
[----:B------:R-:W-:-:S00]  /*57d0*/  NOP ;  /* 0x0000000000007918 */ /* 0x000fc00000000000 */
[----:B------:R-:W-:-:S00]  /*57e0*/  NOP ;  /* 0x0000000000007918 */ /* 0x000fc00000000000 */
[----:B------:R-:W-:-:S00]  /*57f0*/  NOP ;  /* 0x0000000000007918 */ /* 0x000fc00000000000 */
.L_x_3:


//--------------------- .nv.global.init           --------------------------
	.section	.nv.global.init,"aw",@progbits
.nv.global.init:
	.type		_$_str,@object
	.size		_$_str,(.L_0 - _$_str)
_$_str:
        /*0000*/ 	.byte	0x5f, 0x5f, 0x43, 0x55, 0x44, 0x41, 0x5f, 0x46, 0x54, 0x5a, 0x00
.L_0:


//--------------------- .nv.shared.attn_fwd       --------------------------
	.section	.nv.shared.attn_fwd,"aw",@nobits
	.sectionflags	@""
	.align	16
	.zero		1024


//--------------------- .nv.shared.reserved.0     --------------------------
	.section	.nv.shared.reserved.0,"aw",@nobits
	.weak		__nv_reservedSMEM_offset_0_alias
	.size		__nv_reservedSMEM_offset_0_alias, 0, 0
	.other		__nv_reservedSMEM_offset_0_alias,@"STO_CUDA_RESERVED_SHARED STV_DEFAULT"
__nv_reservedSMEM_offset_0_alias:
	.zero		0


//--------------------- .nv.constant0.attn_fwd    --------------------------
	.section	.nv.constant0.attn_fwd,"a",@progbits
	.sectionflags	@""
	.align	4
.nv.constant0.attn_fwd:
	.zero		664


//--------------------- SYMBOLS --------------------------

	.type		.nv.reservedSmem.offset0,@object
	.size		.nv.reservedSmem.offset0,0x4
